	.target	sm_90a

	.elftype	@"ET_EXEC"


//--------------------- .note.nv.tkinfo           --------------------------
	.section	.note.nv.tkinfo,"",@"SHT_NOTE"
	.sectionflags	@"SHF_NOTE_NV_TKINFO"
	.tkinfo
        /*0018*/ 	.word	0x00000002
        /*0030*/ 	.string	""
        /*0030*/ 	.string	"ptxas"
        /*0030*/ 	.string	"Cuda compilation tools, release 13.0, V13.0.88"
        /*0030*/ 	.string	"Build cuda_13.0.r13.0/compiler.36424714_0"
        /*0030*/ 	.string	"-arch sm_90a -m 64 "



//--------------------- .note.nv.cuinfo           --------------------------
	.section	.note.nv.cuinfo,"",@"SHT_NOTE"
	.sectionflags	@"SHF_NOTE_NV_CUINFO"
        /*0018*/ 	.short	0x0002
        /*001a*/ 	.short	0x005a
        /*001c*/ 	.short	0x0082
	.zero		2


//--------------------- .nv.info                  --------------------------
	.section	.nv.info,"",@"SHT_CUDA_INFO"
	.align	4


	//----- nvinfo : EIATTR_REGCOUNT
	.align		4
        /*0000*/ 	.byte	0x04, 0x2f
        /*0002*/ 	.short	(.L_15 - .L_14)
	.align		4
.L_14:
        /*0004*/ 	.word	index@(_ZN7cutlass13device_kernelINS_4gemm6kernel13GemmUniversalIN4cute5tupleIJiiiiEEENS1_10collective13CollectiveMmaINS1_34MainloopSm90TmaGmmaWarpSpecializedILi16ENS5_IJNS4_1CILi1EEESB_SB_EEENS1_32KernelTmaWarpSpecializedPingpongEEENS5_IJNSA_ILi64EEENSA_ILi160EEESF_EEEaNS5_IJlSB_lEEEaSI_NS4_8TiledMMAINS4_8MMA_AtomIJNS4_4SM904GMMA26MMA_64x32x32_S32S8S8_SS_TNEEEENS4_6LayoutISC_NS5_IJNSA_ILi0EEESQ_SQ_EEEEENS5_IJNS4_10UnderscoreEST_ST_EEEEENS4_13SM90_TMA_LOADENS4_14ComposedLayoutINS4_7SwizzleILi2ELi4ELi3EEENS4_18smem_ptr_flag_bitsILi8EEENSP_INS5_IJNSA_ILi8EEESF_EEENS5_IJSF_SB_EEEEEEEvNS4_8identityESW_S16_vS17_EENS_8epilogue10collective6detail29Sm90TmaWarpSpecializedAdapterINS1A_15DefaultEpilogueIaSI_SI_NS19_6thread17LinearCombinationIaLi1EiiLNS1E_9ScaleType4KindE0ELNS_15FloatRoundStyleE2EaEENS1_15EpilogueDefaultEEEEEvvEEEEvNT_6ParamsE)
        /*0008*/ 	.word	0x000000a8


	//----- nvinfo : EIATTR_FRAME_SIZE
	.align		4
.L_15:
        /*000c*/ 	.byte	0x04, 0x11
        /*000e*/ 	.short	(.L_17 - .L_16)
	.align		4
.L_16:
        /*0010*/ 	.word	index@(_ZN7cutlass13device_kernelINS_4gemm6kernel13GemmUniversalIN4cute5tupleIJiiiiEEENS1_10collective13CollectiveMmaINS1_34MainloopSm90TmaGmmaWarpSpecializedILi16ENS5_IJNS4_1CILi1EEESB_SB_EEENS1_32KernelTmaWarpSpecializedPingpongEEENS5_IJNSA_ILi64EEENSA_ILi160EEESF_EEEaNS5_IJlSB_lEEEaSI_NS4_8TiledMMAINS4_8MMA_AtomIJNS4_4SM904GMMA26MMA_64x32x32_S32S8S8_SS_TNEEEENS4_6LayoutISC_NS5_IJNSA_ILi0EEESQ_SQ_EEEEENS5_IJNS4_10UnderscoreEST_ST_EEEEENS4_13SM90_TMA_LOADENS4_14ComposedLayoutINS4_7SwizzleILi2ELi4ELi3EEENS4_18smem_ptr_flag_bitsILi8EEENSP_INS5_IJNSA_ILi8EEESF_EEENS5_IJSF_SB_EEEEEEEvNS4_8identityESW_S16_vS17_EENS_8epilogue10collective6detail29Sm90TmaWarpSpecializedAdapterINS1A_15DefaultEpilogueIaSI_SI_NS19_6thread17LinearCombinationIaLi1EiiLNS1E_9ScaleType4KindE0ELNS_15FloatRoundStyleE2EaEENS1_15EpilogueDefaultEEEEEvvEEEEvNT_6ParamsE)
        /*0014*/ 	.word	0x00000000


	//----- nvinfo : EIATTR_MIN_STACK_SIZE
	.align		4
.L_17:
        /*0018*/ 	.byte	0x04, 0x12
        /*001a*/ 	.short	(.L_19 - .L_18)
	.align		4
.L_18:
        /*001c*/ 	.word	index@(_ZN7cutlass13device_kernelINS_4gemm6kernel13GemmUniversalIN4cute5tupleIJiiiiEEENS1_10collective13CollectiveMmaINS1_34MainloopSm90TmaGmmaWarpSpecializedILi16ENS5_IJNS4_1CILi1EEESB_SB_EEENS1_32KernelTmaWarpSpecializedPingpongEEENS5_IJNSA_ILi64EEENSA_ILi160EEESF_EEEaNS5_IJlSB_lEEEaSI_NS4_8TiledMMAINS4_8MMA_AtomIJNS4_4SM904GMMA26MMA_64x32x32_S32S8S8_SS_TNEEEENS4_6LayoutISC_NS5_IJNSA_ILi0EEESQ_SQ_EEEEENS5_IJNS4_10UnderscoreEST_ST_EEEEENS4_13SM90_TMA_LOADENS4_14ComposedLayoutINS4_7SwizzleILi2ELi4ELi3EEENS4_18smem_ptr_flag_bitsILi8EEENSP_INS5_IJNSA_ILi8EEESF_EEENS5_IJSF_SB_EEEEEEEvNS4_8identityESW_S16_vS17_EENS_8epilogue10collective6detail29Sm90TmaWarpSpecializedAdapterINS1A_15DefaultEpilogueIaSI_SI_NS19_6thread17LinearCombinationIaLi1EiiLNS1E_9ScaleType4KindE0ELNS_15FloatRoundStyleE2EaEENS1_15EpilogueDefaultEEEEEvvEEEEvNT_6ParamsE)
        /*0020*/ 	.word	0x00000000
.L_19:


//--------------------- .nv.compat                --------------------------
	.section	.nv.compat,"",@"SHT_CUDA_COMPAT_INFO"
	.align	4
        /*0000*/ 	.byte	0x02, 0x09, 0x01, 0x00, 0x02, 0x02, 0x04, 0x00, 0x02, 0x05, 0x05, 0x00, 0x03, 0x07, 0x01, 0x01
        /*0010*/ 	.byte	0x02, 0x03, 0x01, 0x00, 0x02, 0x06, 0x01, 0x00, 0x04, 0x0b, 0x08, 0x00, 0x00, 0x00, 0x00, 0x00
        /*0020*/ 	.byte	0x00, 0x00, 0x00, 0x00


//--------------------- .nv.info._ZN7cutlass13device_kernelINS_4gemm6kernel13GemmUniversalIN4cute5tupleIJiiiiEEENS1_10collective13CollectiveMmaINS1_34MainloopSm90TmaGmmaWarpSpecializedILi16ENS5_IJNS4_1CILi1EEESB_SB_EEENS1_32KernelTmaWarpSpecializedPingpongEEENS5_IJNSA_ILi64EEENSA_ILi160EEESF_EEEaNS5_IJlSB_lEEEaSI_NS4_8TiledMMAINS4_8MMA_AtomIJNS4_4SM904GMMA26MMA_64x32x32_S32S8S8_SS_TNEEEENS4_6LayoutISC_NS5_IJNSA_ILi0EEESQ_SQ_EEEEENS5_IJNS4_10UnderscoreEST_ST_EEEEENS4_13SM90_TMA_LOADENS4_14ComposedLayoutINS4_7SwizzleILi2ELi4ELi3EEENS4_18smem_ptr_flag_bitsILi8EEENSP_INS5_IJNSA_ILi8EEESF_EEENS5_IJSF_SB_EEEEEEEvNS4_8identityESW_S16_vS17_EENS_8epilogue10collective6detail29Sm90TmaWarpSpecializedAdapterINS1A_15DefaultEpilogueIaSI_SI_NS19_6thread17LinearCombinationIaLi1EiiLNS1E_9ScaleType4KindE0ELNS_15FloatRoundStyleE2EaEENS1_15EpilogueDefaultEEEEEvvEEEEvNT_6ParamsE --------------------------
	.section	.nv.info._ZN7cutlass13device_kernelINS_4gemm6kernel13GemmUniversalIN4cute5tupleIJiiiiEEENS1_10collective13CollectiveMmaINS1_34MainloopSm90TmaGmmaWarpSpecializedILi16ENS5_IJNS4_1CILi1EEESB_SB_EEENS1_32KernelTmaWarpSpecializedPingpongEEENS5_IJNSA_ILi64EEENSA_ILi160EEESF_EEEaNS5_IJlSB_lEEEaSI_NS4_8TiledMMAINS4_8MMA_AtomIJNS4_4SM904GMMA26MMA_64x32x32_S32S8S8_SS_TNEEEENS4_6LayoutISC_NS5_IJNSA_ILi0EEESQ_SQ_EEEEENS5_IJNS4_10UnderscoreEST_ST_EEEEENS4_13SM90_TMA_LOADENS4_14ComposedLayoutINS4_7SwizzleILi2ELi4ELi3EEENS4_18smem_ptr_flag_bitsILi8EEENSP_INS5_IJNSA_ILi8EEESF_EEENS5_IJSF_SB_EEEEEEEvNS4_8identityESW_S16_vS17_EENS_8epilogue10collective6detail29Sm90TmaWarpSpecializedAdapterINS1A_15DefaultEpilogueIaSI_SI_NS19_6thread17LinearCombinationIaLi1EiiLNS1E_9ScaleType4KindE0ELNS_15FloatRoundStyleE2EaEENS1_15EpilogueDefaultEEEEEvvEEEEvNT_6ParamsE,"",@"SHT_CUDA_INFO"
	.sectionflags	@""
	.align	4


	//----- nvinfo : EIATTR_CUDA_API_VERSION
	.align		4
        /*0000*/ 	.byte	0x04, 0x37
        /*0002*/ 	.short	(.L_21 - .L_20)
.L_20:
        /*0004*/ 	.word	0x00000082


	//----- nvinfo : EIATTR_KPARAM_INFO
	.align		4
.L_21:
        /*0008*/ 	.byte	0x04, 0x17
        /*000a*/ 	.short	(.L_23 - .L_22)
.L_22:
        /*000c*/ 	.word	0x00000000
        /*0010*/ 	.short	0x0000
        /*0012*/ 	.short	0x0070
        /*0014*/ 	.byte	0x00, 0xf0, 0x01, 0x10


	//----- nvinfo : EIATTR_SPARSE_MMA_MASK
	.align		4
.L_23:
        /*0018*/ 	.byte	0x03, 0x50
        /*001a*/ 	.short	0x0000


	//----- nvinfo : EIATTR_MAXREG_COUNT
	.align		4
        /*001c*/ 	.byte	0x03, 0x1b
        /*001e*/ 	.short	0x00a8


	//----- nvinfo : EIATTR_NUM_BARRIERS
	.align		4
        /*0020*/ 	.byte	0x02, 0x4c
        /*0022*/ 	.byte	0x01
	.zero		1


	//----- nvinfo : EIATTR_EXTERNS
	.align		4
        /*0024*/ 	.byte	0x04, 0x0f
        /*0026*/ 	.short	(.L_25 - .L_24)


	//   ....[0]....
	.align		4
.L_24:
        /*0028*/ 	.word	index@(__assertfail)


	//----- nvinfo : EIATTR_MERCURY_ISA_VERSION
	.align		4
.L_25:
        /*002c*/ 	.byte	0x03, 0x5f
        /*002e*/ 	.short	0x0101


	//----- nvinfo : EIATTR_INT_WARP_WIDE_INSTR_OFFSETS
	.align		4
        /*0030*/ 	.byte	0x04, 0x31
        /*0032*/ 	.short	(.L_27 - .L_26)


	//   ....[0]....
.L_26:
        /*0034*/ 	.word	0x00000620


	//   ....[1]....
        /*0038*/ 	.word	0x00000640


	//   ....[2]....
        /*003c*/ 	.word	0x000006c0


	//   ....[3]....
        /*0040*/ 	.word	0x000006d0


	//   ....[4]....
        /*0044*/ 	.word	0x000006e0


	//   ....[5]....
        /*0048*/ 	.word	0x00000700


	//   ....[6]....
        /*004c*/ 	.word	0x00000760


	//   ....[7]....
        /*0050*/ 	.word	0x00000780


	//----- nvinfo : EIATTR_COOP_GROUP_MASK_REGIDS
	.align		4
.L_27:
        /*0054*/ 	.byte	0x04, 0x29
        /*0056*/ 	.short	(.L_29 - .L_28)


	//   ....[0]....
.L_28:
        /*0058*/ 	.word	0xffffffff


	//   ....[1]....
        /*005c*/ 	.word	0xffffffff


	//   ....[2]....
        /*0060*/ 	.word	0xffffffff


	//   ....[3]....
        /*0064*/ 	.word	0xffffffff


	//   ....[4]....
        /*0068*/ 	.word	0xffffffff


	//   ....[5]....
        /*006c*/ 	.word	0xffffffff


	//----- nvinfo : EIATTR_COOP_GROUP_INSTR_OFFSETS
	.align		4
.L_29:
        /*0070*/ 	.byte	0x04, 0x28
        /*0072*/ 	.short	(.L_31 - .L_30)


	//   ....[0]....
.L_30:
        /*0074*/ 	.word	0x00000050


	//   ....[1]....
        /*0078*/ 	.word	0x00000080


	//   ....[2]....
        /*007c*/ 	.word	0x00000180


	//   ....[3]....
        /*0080*/ 	.word	0x00000540


	//   ....[4]....
        /*0084*/ 	.word	0x00000580


	//   ....[5]....
        /*0088*/ 	.word	0x000005c0


	//----- nvinfo : EIATTR_REG_RECONFIG
	.align		4
.L_31:
        /*008c*/ 	.byte	0x01, 0x54
	.zero		2


	//----- nvinfo : EIATTR_SYSCALL_OFFSETS
	.align		4
        /*0090*/ 	.byte	0x04, 0x46
        /*0092*/ 	.short	(.L_33 - .L_32)


	//   ....[0]....
.L_32:
        /*0094*/ 	.word	0x00001840


	//----- nvinfo : EIATTR_MBARRIER_INSTR_OFFSETS
	.align		4
.L_33:
        /*0098*/ 	.byte	0x04, 0x39
        /*009a*/ 	.short	(.L_35 - .L_34)


	//   ....[0]....
.L_34:
        /*009c*/ 	.word	0x00000320
        /*00a0*/ 	.word	0x000000ff
        /*00a4*/ 	.word	0x00000000
        /*00a8*/ 	.short	0x0100
        /*00aa*/ 	.byte	0x09
	.zero		1


	//   ....[1]....
        /*00ac*/ 	.word	0x00000330
        /*00b0*/ 	.word	0x000000ff
        /*00b4*/ 	.word	0x00000080
        /*00b8*/ 	.short	0x0100
        /*00ba*/ 	.byte	0x09
	.zero		1


	//   ....[2]....
        /*00bc*/ 	.word	0x00000340
        /*00c0*/ 	.word	0x000000ff
        /*00c4*/ 	.word	0x00000008
        /*00c8*/ 	.short	0x0100
        /*00ca*/ 	.byte	0x09
	.zero		1


	//   ....[3]....
        /*00cc*/ 	.word	0x00000350
        /*00d0*/ 	.word	0x000000ff
        /*00d4*/ 	.word	0x00000088
        /*00d8*/ 	.short	0x0100
        /*00da*/ 	.byte	0x09
	.zero		1


	//   ....[4]....
        /*00dc*/ 	.word	0x00000360
        /*00e0*/ 	.word	0x000000ff
        /*00e4*/ 	.word	0x00000010
        /*00e8*/ 	.short	0x0100
        /*00ea*/ 	.byte	0x09
	.zero		1


	//   ....[5]....
        /*00ec*/ 	.word	0x00000370
        /*00f0*/ 	.word	0x000000ff
        /*00f4*/ 	.word	0x00000090
        /*00f8*/ 	.short	0x0100
        /*00fa*/ 	.byte	0x09
	.zero		1


	//   ....[6]....
        /*00fc*/ 	.word	0x00000380
        /*0100*/ 	.word	0x000000ff
        /*0104*/ 	.word	0x00000018
        /*0108*/ 	.short	0x0100
        /*010a*/ 	.byte	0x09
	.zero		1


	//   ....[7]....
        /*010c*/ 	.word	0x00000390
        /*0110*/ 	.word	0x000000ff
        /*0114*/ 	.word	0x00000098
        /*0118*/ 	.short	0x0100
        /*011a*/ 	.byte	0x09
	.zero		1


	//   ....[8]....
        /*011c*/ 	.word	0x000003a0
        /*0120*/ 	.word	0x000000ff
        /*0124*/ 	.word	0x00000020
        /*0128*/ 	.short	0x0100
        /*012a*/ 	.byte	0x09
	.zero		1


	//   ....[9]....
        /*012c*/ 	.word	0x000003b0
        /*0130*/ 	.word	0x000000ff
        /*0134*/ 	.word	0x000000a0
        /*0138*/ 	.short	0x0100
        /*013a*/ 	.byte	0x09
	.zero		1


	//   ....[10]....
        /*013c*/ 	.word	0x000003c0
        /*0140*/ 	.word	0x000000ff
        /*0144*/ 	.word	0x00000028
        /*0148*/ 	.short	0x0100
        /*014a*/ 	.byte	0x09
	.zero		1


	//   ....[11]....
        /*014c*/ 	.word	0x000003d0
        /*0150*/ 	.word	0x000000ff
        /*0154*/ 	.word	0x000000a8
        /*0158*/ 	.short	0x0100
        /*015a*/ 	.byte	0x09
	.zero		1


	//   ....[12]....
        /*015c*/ 	.word	0x000003e0
        /*0160*/ 	.word	0x000000ff
        /*0164*/ 	.word	0x00000030
        /*0168*/ 	.short	0x0100
        /*016a*/ 	.byte	0x09
	.zero		1


	//   ....[13]....
        /*016c*/ 	.word	0x000003f0
        /*0170*/ 	.word	0x000000ff
        /*0174*/ 	.word	0x000000b0
        /*0178*/ 	.short	0x0100
        /*017a*/ 	.byte	0x09
	.zero		1


	//   ....[14]....
        /*017c*/ 	.word	0x00000400
        /*0180*/ 	.word	0x000000ff
        /*0184*/ 	.word	0x00000038
        /*0188*/ 	.short	0x0100
        /*018a*/ 	.byte	0x09
	.zero		1


	//   ....[15]....
        /*018c*/ 	.word	0x00000410
        /*0190*/ 	.word	0x000000ff
        /*0194*/ 	.word	0x000000b8
        /*0198*/ 	.short	0x0100
        /*019a*/ 	.byte	0x09
	.zero		1


	//   ....[16]....
        /*019c*/ 	.word	0x00000420
        /*01a0*/ 	.word	0x000000ff
        /*01a4*/ 	.word	0x00000040
        /*01a8*/ 	.short	0x0100
        /*01aa*/ 	.byte	0x09
	.zero		1


	//   ....[17]....
        /*01ac*/ 	.word	0x00000430
        /*01b0*/ 	.word	0x000000ff
        /*01b4*/ 	.word	0x000000c0
        /*01b8*/ 	.short	0x0100
        /*01ba*/ 	.byte	0x09
	.zero		1


	//   ....[18]....
        /*01bc*/ 	.word	0x00000440
        /*01c0*/ 	.word	0x000000ff
        /*01c4*/ 	.word	0x00000048
        /*01c8*/ 	.short	0x0100
        /*01ca*/ 	.byte	0x09
	.zero		1


	//   ....[19]....
        /*01cc*/ 	.word	0x00000450
        /*01d0*/ 	.word	0x000000ff
        /*01d4*/ 	.word	0x000000c8
        /*01d8*/ 	.short	0x0100
        /*01da*/ 	.byte	0x09
	.zero		1


	//   ....[20]....
        /*01dc*/ 	.word	0x00000460
        /*01e0*/ 	.word	0x000000ff
        /*01e4*/ 	.word	0x00000050
        /*01e8*/ 	.short	0x0100
        /*01ea*/ 	.byte	0x09
	.zero		1


	//   ....[21]....
        /*01ec*/ 	.word	0x00000470
        /*01f0*/ 	.word	0x000000ff
        /*01f4*/ 	.word	0x000000d0
        /*01f8*/ 	.short	0x0100
        /*01fa*/ 	.byte	0x09
	.zero		1


	//   ....[22]....
        /*01fc*/ 	.word	0x00000480
        /*0200*/ 	.word	0x000000ff
        /*0204*/ 	.word	0x00000058
        /*0208*/ 	.short	0x0100
        /*020a*/ 	.byte	0x09
	.zero		1


	//   ....[23]....
        /*020c*/ 	.word	0x00000490
        /*0210*/ 	.word	0x000000ff
        /*0214*/ 	.word	0x000000d8
        /*0218*/ 	.short	0x0100
        /*021a*/ 	.byte	0x09
	.zero		1


	//   ....[24]....
        /*021c*/ 	.word	0x000004a0
        /*0220*/ 	.word	0x000000ff
        /*0224*/ 	.word	0x00000060
        /*0228*/ 	.short	0x0100
        /*022a*/ 	.byte	0x09
	.zero		1


	//   ....[25]....
        /*022c*/ 	.word	0x000004b0
        /*0230*/ 	.word	0x000000ff
        /*0234*/ 	.word	0x000000e0
        /*0238*/ 	.short	0x0100
        /*023a*/ 	.byte	0x09
	.zero		1


	//   ....[26]....
        /*023c*/ 	.word	0x000004c0
        /*0240*/ 	.word	0x000000ff
        /*0244*/ 	.word	0x00000068
        /*0248*/ 	.short	0x0100
        /*024a*/ 	.byte	0x09
	.zero		1


	//   ....[27]....
        /*024c*/ 	.word	0x000004d0
        /*0250*/ 	.word	0x000000ff
        /*0254*/ 	.word	0x000000e8
        /*0258*/ 	.short	0x0100
        /*025a*/ 	.byte	0x09
	.zero		1


	//   ....[28]....
        /*025c*/ 	.word	0x000004e0
        /*0260*/ 	.word	0x000000ff
        /*0264*/ 	.word	0x00000070
        /*0268*/ 	.short	0x0100
        /*026a*/ 	.byte	0x09
	.zero		1


	//   ....[29]....
        /*026c*/ 	.word	0x000004f0
        /*0270*/ 	.word	0x000000ff
        /*0274*/ 	.word	0x000000f0
        /*0278*/ 	.short	0x0100
        /*027a*/ 	.byte	0x09
	.zero		1


	//   ....[30]....
        /*027c*/ 	.word	0x00000500
        /*0280*/ 	.word	0x000000ff
        /*0284*/ 	.word	0x00000078
        /*0288*/ 	.short	0x0100
        /*028a*/ 	.byte	0x09
	.zero		1


	//   ....[31]....
        /*028c*/ 	.word	0x00000510
        /*0290*/ 	.word	0x000000ff
        /*0294*/ 	.word	0x000000f8
        /*0298*/ 	.short	0x0100
        /*029a*/ 	.byte	0x09
	.zero		1


	//   ....[32]....
        /*029c*/ 	.word	0x000007a0
        /*02a0*/ 	.word	0x000000ff
        /*02a4*/ 	.word	0x00000130
        /*02a8*/ 	.short	0x0100
        /*02aa*/ 	.byte	0x09
	.zero		1


	//   ....[33]....
        /*02ac*/ 	.word	0x000007b0
        /*02b0*/ 	.word	0x000000ff
        /*02b4*/ 	.word	0x00000138
        /*02b8*/ 	.short	0x0100
        /*02ba*/ 	.byte	0x09
	.zero		1


	//   ....[34]....
        /*02bc*/ 	.word	0x000007f0
        /*02c0*/ 	.word	0x000000ff
        /*02c4*/ 	.word	0x00000110
        /*02c8*/ 	.short	0x0100
        /*02ca*/ 	.byte	0x0a
	.zero		1


	//   ....[35]....
        /*02cc*/ 	.word	0x00000810
        /*02d0*/ 	.word	0x000000ff
        /*02d4*/ 	.word	0x00000118
        /*02d8*/ 	.short	0x0100
        /*02da*/ 	.byte	0x0a
	.zero		1


	//   ....[36]....
        /*02dc*/ 	.word	0x00000820
        /*02e0*/ 	.word	0x000000ff
        /*02e4*/ 	.word	0x00000120
        /*02e8*/ 	.short	0x0100
        /*02ea*/ 	.byte	0x0a
	.zero		1


	//   ....[37]....
        /*02ec*/ 	.word	0x00000830
        /*02f0*/ 	.word	0x000000ff
        /*02f4*/ 	.word	0x00000128
        /*02f8*/ 	.short	0x0100
        /*02fa*/ 	.byte	0x0a
	.zero		1


	//   ....[38]....
        /*02fc*/ 	.word	0x00001720
        /*0300*/ 	.word	0x0000006b
        /*0304*/ 	.word	0x00000000
        /*0308*/ 	.short	0x010a
        /*030a*/ 	.byte	0x2b
	.zero		1


	//   ....[39]....
        /*030c*/ 	.word	0x000018e0
        /*0310*/ 	.word	0x00000003
        /*0314*/ 	.word	0x00000000
        /*0318*/ 	.short	0x010a
        /*031a*/ 	.byte	0x3f
	.zero		1


	//   ....[40]....
        /*031c*/ 	.word	0x00001940
        /*0320*/ 	.word	0x00000003
        /*0324*/ 	.word	0x00000000
        /*0328*/ 	.short	0x010a
        /*032a*/ 	.byte	0x3f
	.zero		1


	//   ....[41]....
        /*032c*/ 	.word	0x00001ec0
        /*0330*/ 	.word	0x000000ff
        /*0334*/ 	.word	0x00000000
        /*0338*/ 	.short	0x010a
        /*033a*/ 	.byte	0x08
	.zero		1


	//   ....[42]....
        /*033c*/ 	.word	0x00001f00
        /*0340*/ 	.word	0x000000ff
        /*0344*/ 	.word	0x00000000
        /*0348*/ 	.short	0x010a
        /*034a*/ 	.byte	0x08
	.zero		1


	//   ....[43]....
        /*034c*/ 	.word	0x00002390
        /*0350*/ 	.word	0x000000ff
        /*0354*/ 	.word	0x00000000
        /*0358*/ 	.short	0x0101
        /*035a*/ 	.byte	0x08
	.zero		1


	//   ....[44]....
        /*035c*/ 	.word	0x00002480
        /*0360*/ 	.word	0x0000006c
        /*0364*/ 	.word	0x00000000
        /*0368*/ 	.short	0x0101
        /*036a*/ 	.byte	0x2c
	.zero		1


	//   ....[45]....
        /*036c*/ 	.word	0x00002540
        /*0370*/ 	.word	0x000000ff
        /*0374*/ 	.word	0x00000000
        /*0378*/ 	.short	0x0101
        /*037a*/ 	.byte	0x04
	.zero		1


	//   ....[46]....
        /*037c*/ 	.word	0x000025f0
        /*0380*/ 	.word	0x0000006b
        /*0384*/ 	.word	0x00000010
        /*0388*/ 	.short	0x010a
        /*038a*/ 	.byte	0x2b
	.zero		1


	//   ....[47]....
        /*038c*/ 	.word	0x00006b10
        /*0390*/ 	.word	0x0000006e
        /*0394*/ 	.word	0x00000000
        /*0398*/ 	.short	0x0101
        /*039a*/ 	.byte	0x2c
	.zero		1


	//   ....[48]....
        /*039c*/ 	.word	0x000074f0
        /*03a0*/ 	.word	0x0000000a
        /*03a4*/ 	.word	0x00000080
        /*03a8*/ 	.short	0x010a
        /*03aa*/ 	.byte	0x3f
	.zero		1


	//   ....[49]....
        /*03ac*/ 	.word	0x00007890
        /*03b0*/ 	.word	0x00000003
        /*03b4*/ 	.word	0x00000138
        /*03b8*/ 	.short	0x0101
        /*03ba*/ 	.byte	0x3f
	.zero		1


	//   ....[50]....
        /*03bc*/ 	.word	0x00008020
        /*03c0*/ 	.word	0x00000007
        /*03c4*/ 	.word	0x00000000
        /*03c8*/ 	.short	0x010a
        /*03ca*/ 	.byte	0x3f
	.zero		1


	//   ....[51]....
        /*03cc*/ 	.word	0x000080a0
        /*03d0*/ 	.word	0x00000009
        /*03d4*/ 	.word	0x00000000
        /*03d8*/ 	.short	0x010a
        /*03da*/ 	.byte	0x3f
	.zero		1


	//   ....[52]....
        /*03dc*/ 	.word	0x00008130
        /*03e0*/ 	.word	0x00000006
        /*03e4*/ 	.word	0x00000000
        /*03e8*/ 	.short	0x010a
        /*03ea*/ 	.byte	0x3f
	.zero		1


	//   ....[53]....
        /*03ec*/ 	.word	0x000081c0
        /*03f0*/ 	.word	0x00000009
        /*03f4*/ 	.word	0x00000000
        /*03f8*/ 	.short	0x010a
        /*03fa*/ 	.byte	0x3f
	.zero		1


	//   ....[54]....
        /*03fc*/ 	.word	0x00008250
        /*0400*/ 	.word	0x00000006
        /*0404*/ 	.word	0x00000000
        /*0408*/ 	.short	0x010a
        /*040a*/ 	.byte	0x3f
	.zero		1


	//   ....[55]....
        /*040c*/ 	.word	0x000082e0
        /*0410*/ 	.word	0x00000009
        /*0414*/ 	.word	0x00000000
        /*0418*/ 	.short	0x010a
        /*041a*/ 	.byte	0x3f
	.zero		1


	//   ....[56]....
        /*041c*/ 	.word	0x00008370
        /*0420*/ 	.word	0x00000006
        /*0424*/ 	.word	0x00000000
        /*0428*/ 	.short	0x010a
        /*042a*/ 	.byte	0x3f
	.zero		1


	//   ....[57]....
        /*042c*/ 	.word	0x00008400
        /*0430*/ 	.word	0x00000009
        /*0434*/ 	.word	0x00000000
        /*0438*/ 	.short	0x010a
        /*043a*/ 	.byte	0x3f
	.zero		1


	//   ....[58]....
        /*043c*/ 	.word	0x00008490
        /*0440*/ 	.word	0x00000006
        /*0444*/ 	.word	0x00000000
        /*0448*/ 	.short	0x010a
        /*044a*/ 	.byte	0x3f
	.zero		1


	//   ....[59]....
        /*044c*/ 	.word	0x00008520
        /*0450*/ 	.word	0x00000009
        /*0454*/ 	.word	0x00000000
        /*0458*/ 	.short	0x010a
        /*045a*/ 	.byte	0x3f
	.zero		1


	//   ....[60]....
        /*045c*/ 	.word	0x000085b0
        /*0460*/ 	.word	0x00000006
        /*0464*/ 	.word	0x00000000
        /*0468*/ 	.short	0x010a
        /*046a*/ 	.byte	0x3f
	.zero		1


	//   ....[61]....
        /*046c*/ 	.word	0x00008640
        /*0470*/ 	.word	0x00000009
        /*0474*/ 	.word	0x00000000
        /*0478*/ 	.short	0x010a
        /*047a*/ 	.byte	0x3f
	.zero		1


	//   ....[62]....
        /*047c*/ 	.word	0x000086d0
        /*0480*/ 	.word	0x00000006
        /*0484*/ 	.word	0x00000000
        /*0488*/ 	.short	0x010a
        /*048a*/ 	.byte	0x3f
	.zero		1


	//   ....[63]....
        /*048c*/ 	.word	0x00008760
        /*0490*/ 	.word	0x00000009
        /*0494*/ 	.word	0x00000000
        /*0498*/ 	.short	0x010a
        /*049a*/ 	.byte	0x3f
	.zero		1


	//   ....[64]....
        /*049c*/ 	.word	0x000087f0
        /*04a0*/ 	.word	0x00000006
        /*04a4*/ 	.word	0x00000000
        /*04a8*/ 	.short	0x010a
        /*04aa*/ 	.byte	0x3f
	.zero		1


	//   ....[65]....
        /*04ac*/ 	.word	0x00008880
        /*04b0*/ 	.word	0x00000003
        /*04b4*/ 	.word	0x00000000
        /*04b8*/ 	.short	0x010a
        /*04ba*/ 	.byte	0x3f
	.zero		1


	//   ....[66]....
        /*04bc*/ 	.word	0x000088e0
        /*04c0*/ 	.word	0x0000006d
        /*04c4*/ 	.word	0x00000000
        /*04c8*/ 	.short	0x010a
        /*04ca*/ 	.byte	0x3f
	.zero		1


	//   ....[67]....
        /*04cc*/ 	.word	0x00008930
        /*04d0*/ 	.word	0x00000003
        /*04d4*/ 	.word	0x00000000
        /*04d8*/ 	.short	0x010a
        /*04da*/ 	.byte	0x3f
	.zero		1


	//   ....[68]....
        /*04dc*/ 	.word	0x00008990
        /*04e0*/ 	.word	0x00000004
        /*04e4*/ 	.word	0x00000000
        /*04e8*/ 	.short	0x010a
        /*04ea*/ 	.byte	0x3f
	.zero		1


	//   ....[69]....
        /*04ec*/ 	.word	0x000089e0
        /*04f0*/ 	.word	0x0000006d
        /*04f4*/ 	.word	0x00000010
        /*04f8*/ 	.short	0x010a
        /*04fa*/ 	.byte	0x3f
	.zero		1


	//   ....[70]....
        /*04fc*/ 	.word	0x00008ab0
        /*0500*/ 	.word	0x0000000a
        /*0504*/ 	.word	0x00000080
        /*0508*/ 	.short	0x010a
        /*050a*/ 	.byte	0x3f
	.zero		1


	//   ....[71]....
        /*050c*/ 	.word	0x00008b80
        /*0510*/ 	.word	0x00000007
        /*0514*/ 	.word	0x00000000
        /*0518*/ 	.short	0x010a
        /*051a*/ 	.byte	0x3f
	.zero		1


	//   ....[72]....
        /*051c*/ 	.word	0x00008bd0
        /*0520*/ 	.word	0x00000009
        /*0524*/ 	.word	0x00000000
        /*0528*/ 	.short	0x010a
        /*052a*/ 	.byte	0x3f
	.zero		1


	//   ....[73]....
        /*052c*/ 	.word	0x00008c20
        /*0530*/ 	.word	0x00000006
        /*0534*/ 	.word	0x00000000
        /*0538*/ 	.short	0x010a
        /*053a*/ 	.byte	0x3f
	.zero		1


	//   ....[74]....
        /*053c*/ 	.word	0x00008c70
        /*0540*/ 	.word	0x00000009
        /*0544*/ 	.word	0x00000000
        /*0548*/ 	.short	0x010a
        /*054a*/ 	.byte	0x3f
	.zero		1


	//   ....[75]....
        /*054c*/ 	.word	0x00008cc0
        /*0550*/ 	.word	0x00000006
        /*0554*/ 	.word	0x00000000
        /*0558*/ 	.short	0x010a
        /*055a*/ 	.byte	0x3f
	.zero		1


	//   ....[76]....
        /*055c*/ 	.word	0x00008d10
        /*0560*/ 	.word	0x00000009
        /*0564*/ 	.word	0x00000000
        /*0568*/ 	.short	0x010a
        /*056a*/ 	.byte	0x3f
	.zero		1


	//   ....[77]....
        /*056c*/ 	.word	0x00008d60
        /*0570*/ 	.word	0x00000006
        /*0574*/ 	.word	0x00000000
        /*0578*/ 	.short	0x010a
        /*057a*/ 	.byte	0x3f
	.zero		1


	//   ....[78]....
        /*057c*/ 	.word	0x00008db0
        /*0580*/ 	.word	0x00000009
        /*0584*/ 	.word	0x00000000
        /*0588*/ 	.short	0x010a
        /*058a*/ 	.byte	0x3f
	.zero		1


	//   ....[79]....
        /*058c*/ 	.word	0x00008e00
        /*0590*/ 	.word	0x00000006
        /*0594*/ 	.word	0x00000000
        /*0598*/ 	.short	0x010a
        /*059a*/ 	.byte	0x3f
	.zero		1


	//   ....[80]....
        /*059c*/ 	.word	0x00008e50
        /*05a0*/ 	.word	0x00000009
        /*05a4*/ 	.word	0x00000000
        /*05a8*/ 	.short	0x010a
        /*05aa*/ 	.byte	0x3f
	.zero		1


	//   ....[81]....
        /*05ac*/ 	.word	0x00008ea0
        /*05b0*/ 	.word	0x00000006
        /*05b4*/ 	.word	0x00000000
        /*05b8*/ 	.short	0x010a
        /*05ba*/ 	.byte	0x3f
	.zero		1


	//   ....[82]....
        /*05bc*/ 	.word	0x00008ef0
        /*05c0*/ 	.word	0x00000009
        /*05c4*/ 	.word	0x00000000
        /*05c8*/ 	.short	0x010a
        /*05ca*/ 	.byte	0x3f
	.zero		1


	//   ....[83]....
        /*05cc*/ 	.word	0x00008f40
        /*05d0*/ 	.word	0x00000006
        /*05d4*/ 	.word	0x00000000
        /*05d8*/ 	.short	0x010a
        /*05da*/ 	.byte	0x3f
	.zero		1


	//   ....[84]....
        /*05dc*/ 	.word	0x00008f90
        /*05e0*/ 	.word	0x00000009
        /*05e4*/ 	.word	0x00000000
        /*05e8*/ 	.short	0x010a
        /*05ea*/ 	.byte	0x3f
	.zero		1


	//   ....[85]....
        /*05ec*/ 	.word	0x00008fe0
        /*05f0*/ 	.word	0x00000006
        /*05f4*/ 	.word	0x00000000
        /*05f8*/ 	.short	0x010a
        /*05fa*/ 	.byte	0x3f
	.zero		1


	//----- nvinfo : EIATTR_NUM_MBARRIERS
	.align		4
.L_35:
        /*05fc*/ 	.byte	0x03, 0x38
        /*05fe*/ 	.short	0x0026


	//----- nvinfo : EIATTR_EXIT_INSTR_OFFSETS
	.align		4
        /*0600*/ 	.byte	0x04, 0x1c
        /*0602*/ 	.short	(.L_37 - .L_36)


	//   ....[0]....
.L_36:
        /*0604*/ 	.word	0x000013f0


	//   ....[1]....
        /*0608*/ 	.word	0x00001450


	//   ....[2]....
        /*060c*/ 	.word	0x00007220


	//   ....[3]....
        /*0610*/ 	.word	0x00007250


	//   ....[4]....
        /*0614*/ 	.word	0x000088d0


	//----- nvinfo : EIATTR_MAX_THREADS
	.align		4
.L_37:
        /*0618*/ 	.byte	0x04, 0x05
        /*061a*/ 	.short	(.L_39 - .L_38)
.L_38:
        /*061c*/ 	.word	0x00000180
        /*0620*/ 	.word	0x00000001
        /*0624*/ 	.word	0x00000001


	//----- nvinfo : EIATTR_CRS_STACK_SIZE
	.align		4
.L_39:
        /*0628*/ 	.byte	0x04, 0x1e
        /*062a*/ 	.short	(.L_41 - .L_40)
.L_40:
        /*062c*/ 	.word	0x00000000


	//----- nvinfo : EIATTR_CBANK_PARAM_SIZE
	.align		4
.L_41:
        /*0630*/ 	.byte	0x03, 0x19
        /*0632*/ 	.short	0x0470


	//----- nvinfo : EIATTR_PARAM_CBANK
	.align		4
        /*0634*/ 	.byte	0x04, 0x0a
        /*0636*/ 	.short	(.L_43 - .L_42)
	.align		4
.L_42:
        /*0638*/ 	.word	index@(.nv.constant0._ZN7cutlass13device_kernelINS_4gemm6kernel13GemmUniversalIN4cute5tupleIJiiiiEEENS1_10collective13CollectiveMmaINS1_34MainloopSm90TmaGmmaWarpSpecializedILi16ENS5_IJNS4_1CILi1EEESB_SB_EEENS1_32KernelTmaWarpSpecializedPingpongEEENS5_IJNSA_ILi64EEENSA_ILi160EEESF_EEEaNS5_IJlSB_lEEEaSI_NS4_8TiledMMAINS4_8MMA_AtomIJNS4_4SM904GMMA26MMA_64x32x32_S32S8S8_SS_TNEEEENS4_6LayoutISC_NS5_IJNSA_ILi0EEESQ_SQ_EEEEENS5_IJNS4_10UnderscoreEST_ST_EEEEENS4_13SM90_TMA_LOADENS4_14ComposedLayoutINS4_7SwizzleILi2ELi4ELi3EEENS4_18smem_ptr_flag_bitsILi8EEENSP_INS5_IJNSA_ILi8EEESF_EEENS5_IJSF_SB_EEEEEEEvNS4_8identityESW_S16_vS17_EENS_8epilogue10collective6detail29Sm90TmaWarpSpecializedAdapterINS1A_15DefaultEpilogueIaSI_SI_NS19_6thread17LinearCombinationIaLi1EiiLNS1E_9ScaleType4KindE0ELNS_15FloatRoundStyleE2EaEENS1_15EpilogueDefaultEEEEEvvEEEEvNT_6ParamsE)
        /*063c*/ 	.short	0x0210
        /*063e*/ 	.short	0x0470


	//----- nvinfo : EIATTR_SW_WAR
	.align		4
.L_43:
        /*0640*/ 	.byte	0x04, 0x36
        /*0642*/ 	.short	(.L_45 - .L_44)
.L_44:
        /*0644*/ 	.word	0x00000008
.L_45:


//--------------------- .nv.callgraph             --------------------------
	.section	.nv.callgraph,"",@"SHT_CUDA_CALLGRAPH"
	.align	4
	.sectionentsize	8
	.align		4
        /*0000*/ 	.word	0x00000000
	.align		4
        /*0004*/ 	.word	0xffffffff
	.align		4
        /*0008*/ 	.word	index@(_ZN7cutlass13device_kernelINS_4gemm6kernel13GemmUniversalIN4cute5tupleIJiiiiEEENS1_10collective13CollectiveMmaINS1_34MainloopSm90TmaGmmaWarpSpecializedILi16ENS5_IJNS4_1CILi1EEESB_SB_EEENS1_32KernelTmaWarpSpecializedPingpongEEENS5_IJNSA_ILi64EEENSA_ILi160EEESF_EEEaNS5_IJlSB_lEEEaSI_NS4_8TiledMMAINS4_8MMA_AtomIJNS4_4SM904GMMA26MMA_64x32x32_S32S8S8_SS_TNEEEENS4_6LayoutISC_NS5_IJNSA_ILi0EEESQ_SQ_EEEEENS5_IJNS4_10UnderscoreEST_ST_EEEEENS4_13SM90_TMA_LOADENS4_14ComposedLayoutINS4_7SwizzleILi2ELi4ELi3EEENS4_18smem_ptr_flag_bitsILi8EEENSP_INS5_IJNSA_ILi8EEESF_EEENS5_IJSF_SB_EEEEEEEvNS4_8identityESW_S16_vS17_EENS_8epilogue10collective6detail29Sm90TmaWarpSpecializedAdapterINS1A_15DefaultEpilogueIaSI_SI_NS19_6thread17LinearCombinationIaLi1EiiLNS1E_9ScaleType4KindE0ELNS_15FloatRoundStyleE2EaEENS1_15EpilogueDefaultEEEEEvvEEEEvNT_6ParamsE)
	.align		4
        /*000c*/ 	.word	index@(__assertfail)
	.align		4
        /*0010*/ 	.word	0x00000000
	.align		4
        /*0014*/ 	.word	0xfffffffe
	.align		4
        /*0018*/ 	.word	0x00000000
	.align		4
        /*001c*/ 	.word	0xfffffffd
	.align		4
        /*0020*/ 	.word	0x00000000
	.align		4
        /*0024*/ 	.word	0xfffffffc


//--------------------- .nv.constant4             --------------------------
	.section	.nv.constant4,"a",@progbits
	.align	8
	.align		8
.nv.constant4:
        /*0000*/ 	.dword	__assertfail
	.align		8
        /*0008*/ 	.dword	__unnamed_1
	.align		8
        /*0010*/ 	.dword	_ZN40_INTERNAL_95abd356_4_k_cu_88f6c329_132734cuda3std3__45__cpo5beginE
	.align		8
        /*0018*/ 	.dword	_ZN40_INTERNAL_95abd356_4_k_cu_88f6c329_132734cuda3std3__45__cpo3endE
	.align		8
        /*0020*/ 	.dword	_ZN40_INTERNAL_95abd356_4_k_cu_88f6c329_132734cuda3std3__45__cpo6cbeginE
	.align		8
        /*0028*/ 	.dword	_ZN40_INTERNAL_95abd356_4_k_cu_88f6c329_132734cuda3std3__45__cpo4cendE
	.align		8
        /*0030*/ 	.dword	_ZN40_INTERNAL_95abd356_4_k_cu_88f6c329_132734cuda3std3__442_GLOBAL__N__95abd356_4_k_cu_88f6c329_132736ignoreE
	.align		8
        /*0038*/ 	.dword	_ZN40_INTERNAL_95abd356_4_k_cu_88f6c329_132734cuda3std3__419piecewise_constructE
	.align		8
        /*0040*/ 	.dword	_ZN40_INTERNAL_95abd356_4_k_cu_88f6c329_132734cuda3std3__48in_placeE
	.align		8
        /*0048*/ 	.dword	_ZN40_INTERNAL_95abd356_4_k_cu_88f6c329_132734cuda3std6ranges3__45__cpo4swapE
	.align		8
        /*0050*/ 	.dword	_ZN40_INTERNAL_95abd356_4_k_cu_88f6c329_132734cuda3std6ranges3__45__cpo9iter_moveE
	.align		8
        /*0058*/ 	.dword	_ZN40_INTERNAL_95abd356_4_k_cu_88f6c329_132734cute7productE
	.align		8
        /*0060*/ 	.dword	_ZN40_INTERNAL_95abd356_4_k_cu_88f6c329_132734cute1_E
	.align		8
        /*0068*/ 	.dword	$str$22
	.align		8
        /*0070*/ 	.dword	$str$23


//--------------------- .text._ZN7cutlass13device_kernelINS_4gemm6kernel13GemmUniversalIN4cute5tupleIJiiiiEEENS1_10collective13CollectiveMmaINS1_34MainloopSm90TmaGmmaWarpSpecializedILi16ENS5_IJNS4_1CILi1EEESB_SB_EEENS1_32KernelTmaWarpSpecializedPingpongEEENS5_IJNSA_ILi64EEENSA_ILi160EEESF_EEEaNS5_IJlSB_lEEEaSI_NS4_8TiledMMAINS4_8MMA_AtomIJNS4_4SM904GMMA26MMA_64x32x32_S32S8S8_SS_TNEEEENS4_6LayoutISC_NS5_IJNSA_ILi0EEESQ_SQ_EEEEENS5_IJNS4_10UnderscoreEST_ST_EEEEENS4_13SM90_TMA_LOADENS4_14ComposedLayoutINS4_7SwizzleILi2ELi4ELi3EEENS4_18smem_ptr_flag_bitsILi8EEENSP_INS5_IJNSA_ILi8EEESF_EEENS5_IJSF_SB_EEEEEEEvNS4_8identityESW_S16_vS17_EENS_8epilogue10collective6detail29Sm90TmaWarpSpecializedAdapterINS1A_15DefaultEpilogueIaSI_SI_NS19_6thread17LinearCombinationIaLi1EiiLNS1E_9ScaleType4KindE0ELNS_15FloatRoundStyleE2EaEENS1_15EpilogueDefaultEEEEEvvEEEEvNT_6ParamsE --------------------------
	.section	.text._ZN7cutlass13device_kernelINS_4gemm6kernel13GemmUniversalIN4cute5tupleIJiiiiEEENS1_10collective13CollectiveMmaINS1_34MainloopSm90TmaGmmaWarpSpecializedILi16ENS5_IJNS4_1CILi1EEESB_SB_EEENS1_32KernelTmaWarpSpecializedPingpongEEENS5_IJNSA_ILi64EEENSA_ILi160EEESF_EEEaNS5_IJlSB_lEEEaSI_NS4_8TiledMMAINS4_8MMA_AtomIJNS4_4SM904GMMA26MMA_64x32x32_S32S8S8_SS_TNEEEENS4_6LayoutISC_NS5_IJNSA_ILi0EEESQ_SQ_EEEEENS5_IJNS4_10UnderscoreEST_ST_EEEEENS4_13SM90_TMA_LOADENS4_14ComposedLayoutINS4_7SwizzleILi2ELi4ELi3EEENS4_18smem_ptr_flag_bitsILi8EEENSP_INS5_IJNSA_ILi8EEESF_EEENS5_IJSF_SB_EEEEEEEvNS4_8identityESW_S16_vS17_EENS_8epilogue10collective6detail29Sm90TmaWarpSpecializedAdapterINS1A_15DefaultEpilogueIaSI_SI_NS19_6thread17LinearCombinationIaLi1EiiLNS1E_9ScaleType4KindE0ELNS_15FloatRoundStyleE2EaEENS1_15EpilogueDefaultEEEEEvvEEEEvNT_6ParamsE,"ax",@progbits
	.align	128
.text._ZN7cutlass13device_kernelINS_4gemm6kernel13GemmUniversalIN4cute5tupleIJiiiiEEENS1_10collective13CollectiveMmaINS1_34MainloopSm90TmaGmmaWarpSpecializedILi16ENS5_IJNS4_1CILi1EEESB_SB_EEENS1_32KernelTmaWarpSpecializedPingpongEEENS5_IJNSA_ILi64EEENSA_ILi160EEESF_EEEaNS5_IJlSB_lEEEaSI_NS4_8TiledMMAINS4_8MMA_AtomIJNS4_4SM904GMMA26MMA_64x32x32_S32S8S8_SS_TNEEEENS4_6LayoutISC_NS5_IJNSA_ILi0EEESQ_SQ_EEEEENS5_IJNS4_10UnderscoreEST_ST_EEEEENS4_13SM90_TMA_LOADENS4_14ComposedLayoutINS4_7SwizzleILi2ELi4ELi3EEENS4_18smem_ptr_flag_bitsILi8EEENSP_INS5_IJNSA_ILi8EEESF_EEENS5_IJSF_SB_EEEEEEEvNS4_8identityESW_S16_vS17_EENS_8epilogue10collective6detail29Sm90TmaWarpSpecializedAdapterINS1A_15DefaultEpilogueIaSI_SI_NS19_6thread17LinearCombinationIaLi1EiiLNS1E_9ScaleType4KindE0ELNS_15FloatRoundStyleE2EaEENS1_15EpilogueDefaultEEEEEvvEEEEvNT_6ParamsE:
        .type           _ZN7cutlass13device_kernelINS_4gemm6kernel13GemmUniversalIN4cute5tupleIJiiiiEEENS1_10collective13CollectiveMmaINS1_34MainloopSm90TmaGmmaWarpSpecializedILi16ENS5_IJNS4_1CILi1EEESB_SB_EEENS1_32KernelTmaWarpSpecializedPingpongEEENS5_IJNSA_ILi64EEENSA_ILi160EEESF_EEEaNS5_IJlSB_lEEEaSI_NS4_8TiledMMAINS4_8MMA_AtomIJNS4_4SM904GMMA26MMA_64x32x32_S32S8S8_SS_TNEEEENS4_6LayoutISC_NS5_IJNSA_ILi0EEESQ_SQ_EEEEENS5_IJNS4_10UnderscoreEST_ST_EEEEENS4_13SM90_TMA_LOADENS4_14ComposedLayoutINS4_7SwizzleILi2ELi4ELi3EEENS4_18smem_ptr_flag_bitsILi8EEENSP_INS5_IJNSA_ILi8EEESF_EEENS5_IJSF_SB_EEEEEEEvNS4_8identityESW_S16_vS17_EENS_8epilogue10collective6detail29Sm90TmaWarpSpecializedAdapterINS1A_15DefaultEpilogueIaSI_SI_NS19_6thread17LinearCombinationIaLi1EiiLNS1E_9ScaleType4KindE0ELNS_15FloatRoundStyleE2EaEENS1_15EpilogueDefaultEEEEEvvEEEEvNT_6ParamsE,@function
        .size           _ZN7cutlass13device_kernelINS_4gemm6kernel13GemmUniversalIN4cute5tupleIJiiiiEEENS1_10collective13CollectiveMmaINS1_34MainloopSm90TmaGmmaWarpSpecializedILi16ENS5_IJNS4_1CILi1EEESB_SB_EEENS1_32KernelTmaWarpSpecializedPingpongEEENS5_IJNSA_ILi64EEENSA_ILi160EEESF_EEEaNS5_IJlSB_lEEEaSI_NS4_8TiledMMAINS4_8MMA_AtomIJNS4_4SM904GMMA26MMA_64x32x32_S32S8S8_SS_TNEEEENS4_6LayoutISC_NS5_IJNSA_ILi0EEESQ_SQ_EEEEENS5_IJNS4_10UnderscoreEST_ST_EEEEENS4_13SM90_TMA_LOADENS4_14ComposedLayoutINS4_7SwizzleILi2ELi4ELi3EEENS4_18smem_ptr_flag_bitsILi8EEENSP_INS5_IJNSA_ILi8EEESF_EEENS5_IJSF_SB_EEEEEEEvNS4_8identityESW_S16_vS17_EENS_8epilogue10collective6detail29Sm90TmaWarpSpecializedAdapterINS1A_15DefaultEpilogueIaSI_SI_NS19_6thread17LinearCombinationIaLi1EiiLNS1E_9ScaleType4KindE0ELNS_15FloatRoundStyleE2EaEENS1_15EpilogueDefaultEEEEEvvEEEEvNT_6ParamsE,(.L_x_257 - _ZN7cutlass13device_kernelINS_4gemm6kernel13GemmUniversalIN4cute5tupleIJiiiiEEENS1_10collective13CollectiveMmaINS1_34MainloopSm90TmaGmmaWarpSpecializedILi16ENS5_IJNS4_1CILi1EEESB_SB_EEENS1_32KernelTmaWarpSpecializedPingpongEEENS5_IJNSA_ILi64EEENSA_ILi160EEESF_EEEaNS5_IJlSB_lEEEaSI_NS4_8TiledMMAINS4_8MMA_AtomIJNS4_4SM904GMMA26MMA_64x32x32_S32S8S8_SS_TNEEEENS4_6LayoutISC_NS5_IJNSA_ILi0EEESQ_SQ_EEEEENS5_IJNS4_10UnderscoreEST_ST_EEEEENS4_13SM90_TMA_LOADENS4_14ComposedLayoutINS4_7SwizzleILi2ELi4ELi3EEENS4_18smem_ptr_flag_bitsILi8EEENSP_INS5_IJNSA_ILi8EEESF_EEENS5_IJSF_SB_EEEEEEEvNS4_8identityESW_S16_vS17_EENS_8epilogue10collective6detail29Sm90TmaWarpSpecializedAdapterINS1A_15DefaultEpilogueIaSI_SI_NS19_6thread17LinearCombinationIaLi1EiiLNS1E_9ScaleType4KindE0ELNS_15FloatRoundStyleE2EaEENS1_15EpilogueDefaultEEEEEvvEEEEvNT_6ParamsE)
        .other          _ZN7cutlass13device_kernelINS_4gemm6kernel13GemmUniversalIN4cute5tupleIJiiiiEEENS1_10collective13CollectiveMmaINS1_34MainloopSm90TmaGmmaWarpSpecializedILi16ENS5_IJNS4_1CILi1EEESB_SB_EEENS1_32KernelTmaWarpSpecializedPingpongEEENS5_IJNSA_ILi64EEENSA_ILi160EEESF_EEEaNS5_IJlSB_lEEEaSI_NS4_8TiledMMAINS4_8MMA_AtomIJNS4_4SM904GMMA26MMA_64x32x32_S32S8S8_SS_TNEEEENS4_6LayoutISC_NS5_IJNSA_ILi0EEESQ_SQ_EEEEENS5_IJNS4_10UnderscoreEST_ST_EEEEENS4_13SM90_TMA_LOADENS4_14ComposedLayoutINS4_7SwizzleILi2ELi4ELi3EEENS4_18smem_ptr_flag_bitsILi8EEENSP_INS5_IJNSA_ILi8EEESF_EEENS5_IJSF_SB_EEEEEEEvNS4_8identityESW_S16_vS17_EENS_8epilogue10collective6detail29Sm90TmaWarpSpecializedAdapterINS1A_15DefaultEpilogueIaSI_SI_NS19_6thread17LinearCombinationIaLi1EiiLNS1E_9ScaleType4KindE0ELNS_15FloatRoundStyleE2EaEENS1_15EpilogueDefaultEEEEEvvEEEEvNT_6ParamsE,@"STO_CUDA_ENTRY STV_DEFAULT"
_ZN7cutlass13device_kernelINS_4gemm6kernel13GemmUniversalIN4cute5tupleIJiiiiEEENS1_10collective13CollectiveMmaINS1_34MainloopSm90TmaGmmaWarpSpecializedILi16ENS5_IJNS4_1CILi1EEESB_SB_EEENS1_32KernelTmaWarpSpecializedPingpongEEENS5_IJNSA_ILi64EEENSA_ILi160EEESF_EEEaNS5_IJlSB_lEEEaSI_NS4_8TiledMMAINS4_8MMA_AtomIJNS4_4SM904GMMA26MMA_64x32x32_S32S8S8_SS_TNEEEENS4_6LayoutISC_NS5_IJNSA_ILi0EEESQ_SQ_EEEEENS5_IJNS4_10UnderscoreEST_ST_EEEEENS4_13SM90_TMA_LOADENS4_14ComposedLayoutINS4_7SwizzleILi2ELi4ELi3EEENS4_18smem_ptr_flag_bitsILi8EEENSP_INS5_IJNSA_ILi8EEESF_EEENS5_IJSF_SB_EEEEEEEvNS4_8identityESW_S16_vS17_EENS_8epilogue10collective6detail29Sm90TmaWarpSpecializedAdapterINS1A_15DefaultEpilogueIaSI_SI_NS19_6thread17LinearCombinationIaLi1EiiLNS1E_9ScaleType4KindE0ELNS_15FloatRoundStyleE2EaEENS1_15EpilogueDefaultEEEEEvvEEEEvNT_6ParamsE:
[----:B------:R-:W0:Y:S01]  /*0000*/  LDC R1, c[0x0][0x28] ;  /* 0x00000a00ff017b82 */ /* 0x000e220000000800 */
[----:B------:R-:W1:Y:S01]  /*0010*/  S2R R4, SR_TID.X ;  /* 0x0000000000047919 */ /* 0x000e620000002100 */
[----:B------:R-:W-:Y:S01]  /*0020*/  ELECT P0, URZ, PT ;  /* 0x00000000003f782f */ /* 0x000fe20003800000 */
[----:B------:R-:W-:Y:S01]  /*0030*/  BSSY B0, `(.L_x_0) ;  /* 0x0000014000007945 */ /* 0x000fe20003800000 */
[----:B-1----:R-:W-:-:S05]  /*0040*/  SHF.R.U32.HI R0, RZ, 0x5, R4 ;  /* 0x00000005ff007819 */ /* 0x002fca0000011604 */
[----:B------:R-:W1:Y:S02]  /*0050*/  SHFL.IDX PT, R2, R0, RZ, 0x1f ;  /* 0x00001fff00027589 */ /* 0x000e6400000e0000 */
[----:B-1----:R-:W-:Y:S02]  /*0060*/  R2UR UR8, R2 ;  /* 0x00000000020872ca */ /* 0x002fe400000e0000 */
[----:B------:R-:W-:-:S05]  /*0070*/  SHF.R.U32.HI R2, RZ, 0x7, R4 ;  /* 0x00000007ff027819 */ /* 0x000fca0000011604 */
[----:B------:R1:W2:Y:S06]  /*0080*/  SHFL.IDX PT, R3, R2, RZ, 0x1f ;  /* 0x00001fff02037589 */ /* 0x0002ac00000e0000 */
[----:B------:R-:W-:Y:S02]  /*0090*/  USHF.R.S32.HI UR4, URZ, 0x1f, UR8 ;  /* 0x0000001f3f047899 */ /* 0x000fe40008011408 */
[----:B------:R-:W-:Y:S02]  /*00a0*/  ISETP.NE.OR P0, PT, RZ, UR8, !P0 ;  /* 0x00000008ff007c0c */ /* 0x000fe4000c705670 */
[----:B------:R-:W-:-:S04]  /*00b0*/  ULEA.HI UR4, UR4, UR8, URZ, 0x2 ;  /* 0x0000000804047291 */ /* 0x000fc8000f8f103f */
[----:B------:R-:W-:-:S04]  /*00c0*/  ULOP3.LUT UR4, UR4, 0xfffffffc, URZ, 0xc0, !UPT ;  /* 0xfffffffc04047892 */ /* 0x000fc8000f8ec03f */
[----:B------:R-:W-:-:S03]  /*00d0*/  UIADD3 UR8, UR8, -UR4, URZ ;  /* 0x8000000408087290 */ /* 0x000fc6000fffe03f */
[----:B01----:R-:W-:Y:S09]  /*00e0*/  @P0 BRA `(.L_x_1) ;  /* 0x0000000000200947 */ /* 0x003ff20003800000 */
[----:B------:R-:W-:Y:S02]  /*00f0*/  ULDC.64 UR4, c[0x0][0x198] ;  /* 0x0000660000047ab9 */ /* 0x000fe40000000a00 */
[----:B------:R-:W-:Y:S02]  /*0100*/  UIADD3 UR6, UP0, UR4, 0xf0, URZ ;  /* 0x000000f004067890 */ /* 0x000fe4000ff1e03f */
[----:B------:R-:W-:Y:S02]  /*0110*/  UIADD3 UR4, UP1, UR4, 0x1f0, URZ ;  /* 0x000001f004047890 */ /* 0x000fe4000ff3e03f */
[----:B------:R-:W-:Y:S02]  /*0120*/  UIADD3.X UR7, URZ, UR5, URZ, UP0, !UPT ;  /* 0x000000053f077290 */ /* 0x000fe400087fe43f */
[----:B------:R-:W-:-:S07]  /*0130*/  UIADD3.X UR5, URZ, UR5, URZ, UP1, !UPT ;  /* 0x000000053f057290 */ /* 0x000fce0008ffe43f */
[----:B------:R0:W-:Y:S02]  /*0140*/  UTMACCTL.PF [UR6] ;  /* 0x00000000060079b9 */ /* 0x0001e40008040000 */
[----:B------:R0:W-:Y:S02]  /*0150*/  UTMACCTL.PF [UR4] ;  /* 0x00000000040079b9 */ /* 0x0001e40008040000 */
[----:B0-----:R-:W-:Y:S01]  /*0160*/  NOP ;  /* 0x0000000000007918 */ /* 0x001fe20000000000 */
.L_x_1:
[----:B------:R-:W-:Y:S05]  /*0170*/  BSYNC B0 ;  /* 0x0000000000007941 */ /* 0x000fea0003800000 */
.L_x_0:
[----:B------:R-:W0:Y:S01]  /*0180*/  SHFL.IDX PT, R5, R0, RZ, 0x1f ;  /* 0x00001fff00057589 */ /* 0x000e2200000e0000 */
[----:B--2---:R-:W-:Y:S01]  /*0190*/  R2UR UR15, R3 ;  /* 0x00000000030f72ca */ /* 0x004fe200000e0000 */
[----:B------:R-:W-:-:S04]  /*01a0*/  UISETP.NE.AND UP0, UPT, UR8, 0x3, UPT ;  /* 0x000000030800788c */ /* 0x000fc8000bf05270 */
[----:B------:R-:W-:-:S08]  /*01b0*/  UISETP.EQ.OR UP0, UPT, UR8, URZ, !UP0 ;  /* 0x0000003f0800728c */ /* 0x000fd0000c702670 */
[----:B------:R-:W-:Y:S02]  /*01c0*/  UIADD3 UR18, UR15, -0x1, URZ ;  /* 0xffffffff0f127890 */ /* 0x000fe4000fffe03f */
[----:B------:R-:W-:Y:S02]  /*01d0*/  UISETP.EQ.AND UP0, UPT, UR15, URZ, UP0 ;  /* 0x0000003f0f00728c */ /* 0x000fe40008702270 */
[----:B------:R-:W-:Y:S02]  /*01e0*/  UISETP.GE.U32.AND UP1, UPT, UR18, 0x2, UPT ;  /* 0x000000021200788c */ /* 0x000fe4000bf26070 */
[----:B------:R-:W-:Y:S01]  /*01f0*/  USEL UR36, URZ, 0x1, !UP0 ;  /* 0x000000013f247887 */ /* 0x000fe2000c000000 */
[----:B0-----:R-:W-:-:S03]  /*0200*/  ISETP.NE.AND P0, PT, R5, RZ, PT ;  /* 0x000000ff0500720c */ /* 0x001fc60003f05270 */
[----:B------:R-:W-:-:S10]  /*0210*/  USEL UR36, UR36, 0x2, UP1 ;  /* 0x0000000224247887 */ /* 0x000fd40008800000 */
[----:B------:R-:W-:Y:S05]  /*0220*/  @P0 BRA `(.L_x_2) ;  /* 0x0000000000c40947 */ /* 0x000fea0003800000 */
[----:B------:R-:W-:Y:S01]  /*0230*/  ELECT P0, URZ, PT ;  /* 0x00000000003f782f */ /* 0x000fe20003800000 */
[----:B------:R-:W-:-:S12]  /*0240*/  BSSY B0, `(.L_x_2) ;  /* 0x000002f000007945 */ /* 0x000fd80003800000 */
[----:B------:R-:W-:Y:S05]  /*0250*/  @!P0 BRA `(.L_x_3) ;  /* 0x0000000000b48947 */ /* 0x000fea0003800000 */
[----:B------:R-:W0:Y:S01]  /*0260*/  S2UR UR9, SR_CgaCtaId ;  /* 0x00000000000979c3 */ /* 0x000e220000008800 */
[----:B------:R-:W-:Y:S01]  /*0270*/  UMOV UR4, 0x400 ;  /* 0x0000040000047882 */ /* 0x000fe20000000000 */
[----:B------:R-:W-:Y:S01]  /*0280*/  UMOV UR5, 0x1 ;  /* 0x0000000100057882 */ /* 0x000fe20000000000 */
[----:B------:R-:W-:Y:S02]  /*0290*/  UMOV UR6, 0x80 ;  /* 0x0000008000067882 */ /* 0x000fe40000000000 */
[----:B------:R-:W-:-:S04]  /*02a0*/  UIADD3 UR6, -UR6, 0x100000, URZ ;  /* 0x0010000006067890 */ /* 0x000fc8000fffe13f */
[----:B------:R-:W-:Y:S02]  /*02b0*/  USHF.L.U32 UR7, UR6, 0xb, URZ ;  /* 0x0000000b06077899 */ /* 0x000fe4000800063f */
[----:B------:R-:W-:Y:S02]  /*02c0*/  USHF.L.U32 UR6, UR6, 0x1, URZ ;  /* 0x0000000106067899 */ /* 0x000fe4000800063f */
[----:B0-----:R-:W-:Y:S02]  /*02d0*/  ULEA UR9, UR9, UR4, 0x18 ;  /* 0x0000000409097291 */ /* 0x001fe4000f8ec03f */
[----:B------:R-:W-:-:S04]  /*02e0*/  UIADD3 UR4, -UR5, 0x100000, URZ ;  /* 0x0010000005047890 */ /* 0x000fc8000fffe13f */
[----:B------:R-:W-:Y:S02]  /*02f0*/  USHF.L.U32 UR5, UR4, 0xb, URZ ;  /* 0x0000000b04057899 */ /* 0x000fe4000800063f */
[----:B------:R-:W-:Y:S01]  /*0300*/  USHF.L.U32 UR4, UR4, 0x1, URZ ;  /* 0x0000000104047899 */ /* 0x000fe2000800063f */
[----:B------:R-:W0:Y:S11]  /*0310*/  FENCE.VIEW.ASYNC.S ;  /* 0x00000000000073c6 */ /* 0x000e360000000000 */
[----:B0-----:R0:W1:Y:S01]  /*0320*/  SYNCS.EXCH.64 URZ, [UR9], UR4 ;  /* 0x00000004093f75b2 */ /* 0x0010620008000100 */
[----:B------:R0:W2:Y:S01]  /*0330*/  SYNCS.EXCH.64 URZ, [UR9+0x80], UR6 ;  /* 0x00008006093f75b2 */ /* 0x0000a20008000100 */
[----:B------:R0:W3:Y:S01]  /*0340*/  SYNCS.EXCH.64 URZ, [UR9+0x8], UR4 ;  /* 0x00000804093f75b2 */ /* 0x0000e20008000100 */
[----:B------:R0:W4:Y:S01]  /*0350*/  SYNCS.EXCH.64 URZ, [UR9+0x88], UR6 ;  /* 0x00008806093f75b2 */ /* 0x0001220008000100 */
[----:B------:R0:W0:Y:S01]  /*0360*/  SYNCS.EXCH.64 URZ, [UR9+0x10], UR4 ;  /* 0x00001004093f75b2 */ /* 0x0000220008000100 */
        /* <DEDUP_REMOVED lines=27> */
[----:B-1234-:R-:W-:Y:S01]  /*0520*/  NOP ;  /* 0x0000000000007918 */ /* 0x01efe20000000000 */
.L_x_3:
[----:B0-----:R-:W-:Y:S05]  /*0530*/  BSYNC B0 ;  /* 0x0000000000007941 */ /* 0x001fea0003800000 */
.L_x_2:
[----:B------:R-:W0:Y:S01]  /*0540*/  SHFL.IDX PT, R5, R0, RZ, 0x1f ;  /* 0x00001fff00057589 */ /* 0x000e2200000e0000 */
[----:B------:R-:W-:Y:S01]  /*0550*/  ELECT P0, URZ, PT ;  /* 0x00000000003f782f */ /* 0x000fe20003800000 */
[----:B------:R-:W-:Y:S01]  /*0560*/  NOP ;  /* 0x0000000000007918 */ /* 0x000fe20000000000 */
[----:B------:R-:W-:Y:S01]  /*0570*/  ELECT P1, URZ, PT ;  /* 0x00000000003f782f */ /* 0x000fe20003820000 */
[----:B------:R-:W1:Y:S01]  /*0580*/  SHFL.IDX PT, R3, R0, RZ, 0x1f ;  /* 0x00001fff00037589 */ /* 0x000e6200000e0000 */
[----:B------:R-:W-:Y:S01]  /*0590*/  UMOV UR4, 0x20 ;  /* 0x0000002000047882 */ /* 0x000fe20000000000 */
[----:B------:R-:W-:Y:S01]  /*05a0*/  UMOV UR12, 0x80 ;  /* 0x00000080000c7882 */ /* 0x000fe20000000000 */
[----:B------:R-:W-:Y:S01]  /*05b0*/  NOP ;  /* 0x0000000000007918 */ /* 0x000fe20000000000 */
[----:B------:R2:W3:Y:S01]  /*05c0*/  SHFL.IDX PT, R0, R2, RZ, 0x1f ;  /* 0x00001fff02007589 */ /* 0x0004e200000e0000 */
[----:B------:R-:W-:Y:S01]  /*05d0*/  ULDC.64 UR50, c[0x0][0x208] ;  /* 0x0000820000327ab9 */ /* 0x000fe20000000a00 */
[----:B0-----:R-:W-:-:S02]  /*05e0*/  ISETP.NE.OR P0, PT, R5, RZ, !P0 ;  /* 0x000000ff0500720c */ /* 0x001fc40004705670 */
[----:B-1----:R-:W-:Y:S02]  /*05f0*/  ISETP.NE.OR P1, PT, R3, RZ, !P1 ;  /* 0x000000ff0300720c */ /* 0x002fe40004f25670 */
[----:B------:R-:W-:-:S04]  /*0600*/  SHF.R.S32.HI R3, RZ, 0x1f, R4 ;  /* 0x0000001fff037819 */ /* 0x000fc80000011404 */
[----:B------:R-:W-:-:S05]  /*0610*/  LEA.HI R3, R3, R4, RZ, 0x7 ;  /* 0x0000000403037211 */ /* 0x000fca00078f38ff */
[----:B------:R-:W-:Y:S01]  /*0620*/  VOTEU.ALL UP0, P0 ;  /* 0x00000000003f7886 */ /* 0x000fe20000000000 */
[----:B------:R-:W-:Y:S01]  /*0630*/  LOP3.LUT R3, R3, 0xffffff80, RZ, 0xc0, !PT ;  /* 0xffffff8003037812 */ /* 0x000fe200078ec0ff */
[----:B------:R-:W-:-:S03]  /*0640*/  VOTEU.ALL UP1, P1 ;  /* 0x00000000003f7886 */ /* 0x000fc60000820000 */
[----:B------:R-:W0:Y:S01]  /*0650*/  @!UP0 S2UR UR7, SR_CgaCtaId ;  /* 0x00000000000789c3 */ /* 0x000e220000008800 */
[----:B------:R-:W-:Y:S01]  /*0660*/  @!UP0 UMOV UR6, 0x400 ;  /* 0x0000040000068882 */ /* 0x000fe20000000000 */
[----:B------:R-:W-:-:S04]  /*0670*/  @!UP0 UIADD3 UR4, -UR4, 0x100000, URZ ;  /* 0x0010000004048890 */ /* 0x000fc8000fffe13f */
[----:B------:R-:W-:Y:S02]  /*0680*/  @!UP0 USHF.L.U32 UR5, UR4, 0xb, URZ ;  /* 0x0000000b04058899 */ /* 0x000fe4000800063f */
[----:B------:R-:W-:Y:S01]  /*0690*/  @!UP0 USHF.L.U32 UR4, UR4, 0x1, URZ ;  /* 0x0000000104048899 */ /* 0x000fe2000800063f */
[----:B------:R-:W-:Y:S01]  /*06a0*/  IMAD.IADD R3, R4, 0x1, -R3 ;  /* 0x0000000104037824 */ /* 0x000fe200078e0a03 */
[----:B------:R-:W-:Y:S01]  /*06b0*/  @!UP1 UMOV UR10, 0x400 ;  /* 0x00000400000a9882 */ /* 0x000fe20000000000 */
[----:B------:R-:W-:Y:S01]  /*06c0*/  VOTEU.ALL UP2, P1 ;  /* 0x00000000003f7886 */ /* 0x000fe20000840000 */
[----:B------:R-:W-:Y:S01]  /*06d0*/  VOTEU.ALL UP3, P1 ;  /* 0x00000000003f7886 */ /* 0x000fe20000860000 */
[----:B------:R-:W-:Y:S01]  /*06e0*/  VOTEU.ALL UP4, P1 ;  /* 0x00000000003f7886 */ /* 0x000fe20000880000 */
[----:B------:R-:W1:Y:S01]  /*06f0*/  @!UP1 S2UR UR11, SR_CgaCtaId ;  /* 0x00000000000b99c3 */ /* 0x000e620000008800 */
[----:B------:R-:W-:Y:S01]  /*0700*/  VOTEU.ALL UP5, P1 ;  /* 0x00000000003f7886 */ /* 0x000fe200008a0000 */
[----:B------:R-:W-:Y:S01]  /*0710*/  ISETP.NE.AND P1, PT, RZ, UR15, PT ;  /* 0x0000000fff007c0c */ /* 0x000fe2000bf25270 */
[----:B0-----:R-:W-:-:S02]  /*0720*/  @!UP0 ULEA UR9, UR7, UR6, 0x18 ;  /* 0x0000000607098291 */ /* 0x001fc4000f8ec03f */
[----:B------:R-:W-:-:S04]  /*0730*/  @!UP1 UIADD3 UR6, -UR12, 0x100000, URZ ;  /* 0x001000000c069890 */ /* 0x000fc8000fffe13f */
[----:B------:R-:W-:Y:S02]  /*0740*/  @!UP1 USHF.L.U32 UR7, UR6, 0xb, URZ ;  /* 0x0000000b06079899 */ /* 0x000fe4000800063f */
[----:B------:R-:W-:Y:S01]  /*0750*/  @!UP1 USHF.L.U32 UR6, UR6, 0x1, URZ ;  /* 0x0000000106069899 */ /* 0x000fe2000800063f */
[----:B------:R-:W-:Y:S01]  /*0760*/  VOTEU.ALL UP0, P0 ;  /* 0x00000000003f7886 */ /* 0x000fe20000000000 */
[----:B-1----:R-:W-:Y:S01]  /*0770*/  @!UP1 ULEA UR10, UR11, UR10, 0x18 ;  /* 0x0000000a0b0a9291 */ /* 0x002fe2000f8ec03f */
[----:B------:R-:W-:Y:S01]  /*0780*/  VOTEU.ALL UP1, P0 ;  /* 0x00000000003f7886 */ /* 0x000fe20000020000 */
[----:B------:R-:W0:Y:S02]  /*0790*/  FENCE.VIEW.ASYNC.S ;  /* 0x00000000000073c6 */ /* 0x000e240000000000 */
[----:B0-----:R-:W0:Y:S02]  /*07a0*/  @!UP0 SYNCS.EXCH.64 URZ, [UR9+0x130], UR4 ;  /* 0x00013004093f85b2 */ /* 0x001e240008000100 */
[----:B------:R1:W0:Y:S01]  /*07b0*/  @!UP1 SYNCS.EXCH.64 URZ, [UR9+0x138], UR4 ;  /* 0x00013804093f95b2 */ /* 0x0002220008000100 */
[----:B------:R-:W-:Y:S01]  /*07c0*/  NOP ;  /* 0x0000000000007918 */ /* 0x000fe20000000000 */
[----:B-1----:R-:W-:-:S02]  /*07d0*/  ULDC.64 UR4, c[0x0][0x598] ;  /* 0x0001660000047ab9 */ /* 0x002fc40000000a00 */
[----:B------:R-:W-:Y:S02]  /*07e0*/  ISETP.NE.U32.AND P0, PT, RZ, UR4, PT ;  /* 0x00000004ff007c0c */ /* 0x000fe4000bf05070 */
[----:B------:R2:W0:Y:S02]  /*07f0*/  @!UP2 SYNCS.EXCH.64 URZ, [UR10+0x110], UR6 ;  /* 0x000110060a3fa5b2 */ /* 0x0004240008000100 */
[----:B------:R-:W-:Y:S01]  /*0800*/  ISETP.NE.AND.EX P0, PT, RZ, UR5, PT, P0 ;  /* 0x00000005ff007c0c */ /* 0x000fe2000bf05300 */
[----:B------:R2:W0:Y:S01]  /*0810*/  @!UP3 SYNCS.EXCH.64 URZ, [UR10+0x118], UR6 ;  /* 0x000118060a3fb5b2 */ /* 0x0004220008000100 */
[----:B------:R2:W0:Y:S01]  /*0820*/  @!UP4 SYNCS.EXCH.64 URZ, [UR10+0x120], UR6 ;  /* 0x000120060a3fc5b2 */ /* 0x0004220008000100 */
[----:B------:R2:W0:Y:S01]  /*0830*/  @!UP5 SYNCS.EXCH.64 URZ, [UR10+0x128], UR6 ;  /* 0x000128060a3fd5b2 */ /* 0x0004220008000100 */
[----:B------:R-:W-:Y:S01]  /*0840*/  NOP ;  /* 0x0000000000007918 */ /* 0x000fe20000000000 */
[----:B0-----:R-:W-:Y:S08]  /*0850*/  BAR.SYNC.DEFER_BLOCKING 0x0 ;  /* 0x0000000000007b1d */ /* 0x001ff00000010000 */
[----:B--23--:R-:W-:Y:S05]  /*0860*/  @!P0 BRA `(.L_x_4) ;  /* 0x00000000001c8947 */ /* 0x00cfea0003800000 */
[----:B------:R-:W0:Y:S02]  /*0870*/  LDC.64 R6, c[0x0][0x598] ;  /* 0x00016600ff067b82 */ /* 0x000e240000000a00 */
[----:B0-----:R-:W2:Y:S02]  /*0880*/  LDG.E.64 R6, desc[UR50][R6.64] ;  /* 0x0000003206067981 */ /* 0x001ea4000c1e1b00 */
[----:B--2---:R-:W-:-:S04]  /*0890*/  ISETP.NE.U32.AND P0, PT, R6, RZ, PT ;  /* 0x000000ff0600720c */ /* 0x004fc80003f05070 */
[----:B------:R-:W-:-:S13]  /*08a0*/  ISETP.NE.AND.EX P0, PT, R7, RZ, PT, P0 ;  /* 0x000000ff0700720c */ /* 0x000fda0003f05300 */
[----:B------:R-:W-:Y:S05]  /*08b0*/  @!P0 BRA `(.L_x_4) ;  /* 0x0000000000088947 */ /* 0x000fea0003800000 */
[----:B------:R1:W5:Y:S01]  /*08c0*/  LD.E R22, desc[UR50][R6.64] ;  /* 0x0000003206167980 */ /* 0x000362000c101900 */
[----:B------:R-:W-:Y:S05]  /*08d0*/  BRA `(.L_x_5) ;  /* 0x0000000000247947 */ /* 0x000fea0003800000 */
.L_x_4:
[----:B------:R-:W-:Y:S02]  /*08e0*/  ULDC.64 UR4, c[0x0][0x588] ;  /* 0x0001620000047ab9 */ /* 0x000fe40000000a00 */
[----:B------:R-:W-:-:S04]  /*08f0*/  ISETP.NE.U32.AND P0, PT, RZ, UR4, PT ;  /* 0x00000004ff007c0c */ /* 0x000fc8000bf05070 */
[----:B------:R-:W-:-:S13]  /*0900*/  ISETP.NE.AND.EX P0, PT, RZ, UR5, PT, P0 ;  /* 0x00000005ff007c0c */ /* 0x000fda000bf05300 */
[----:B------:R-:W-:Y:S05]  /*0910*/  @!P0 BRA `(.L_x_6) ;  /* 0x00000000000c8947 */ /* 0x000fea0003800000 */
[----:B------:R-:W0:Y:S02]  /*0920*/  LDC.64 R22, c[0x0][0x588] ;  /* 0x00016200ff167b82 */ /* 0x000e240000000a00 */
[----:B0-----:R0:W5:Y:S01]  /*0930*/  LDG.E R22, desc[UR50][R22.64] ;  /* 0x0000003216167981 */ /* 0x001162000c1e1900 */
[----:B------:R-:W-:Y:S05]  /*0940*/  BRA `(.L_x_5) ;  /* 0x0000000000087947 */ /* 0x000fea0003800000 */
.L_x_6:
[----:B------:R-:W-:Y:S02]  /*0950*/  ULDC UR4, c[0x0][0x580] ;  /* 0x0001600000047ab9 */ /* 0x000fe40000000800 */
[----:B------:R-:W-:-:S07]  /*0960*/  IMAD.U32 R22, RZ, RZ, UR4 ;  /* 0x00000004ff167e24 */ /* 0x000fce000f8e00ff */
.L_x_5:
[----:B------:R-:W-:Y:S02]  /*0970*/  ULDC.64 UR4, c[0x0][0x5a0] ;  /* 0x0001680000047ab9 */ /* 0x000fe40000000a00 */
[----:B------:R-:W-:-:S04]  /*0980*/  ISETP.NE.U32.AND P0, PT, RZ, UR4, PT ;  /* 0x00000004ff007c0c */ /* 0x000fc8000bf05070 */
[----:B------:R-:W-:-:S13]  /*0990*/  ISETP.NE.AND.EX P0, PT, RZ, UR5, PT, P0 ;  /* 0x00000005ff007c0c */ /* 0x000fda000bf05300 */
[----:B------:R-:W-:Y:S05]  /*09a0*/  @!P0 BRA `(.L_x_7) ;  /* 0x00000000001c8947 */ /* 0x000fea0003800000 */
[----:B-1----:R-:W1:Y:S02]  /*09b0*/  LDC.64 R6, c[0x0][0x5a0] ;  /* 0x00016800ff067b82 */ /* 0x002e640000000a00 */
[----:B-1----:R-:W2:Y:S02]  /*09c0*/  LDG.E.64 R6, desc[UR50][R6.64] ;  /* 0x0000003206067981 */ /* 0x002ea4000c1e1b00 */
[----:B--2---:R-:W-:-:S04]  /*09d0*/  ISETP.NE.U32.AND P0, PT, R6, RZ, PT ;  /* 0x000000ff0600720c */ /* 0x004fc80003f05070 */
[----:B------:R-:W-:-:S13]  /*09e0*/  ISETP.NE.AND.EX P0, PT, R7, RZ, PT, P0 ;  /* 0x000000ff0700720c */ /* 0x000fda0003f05300 */
[----:B------:R-:W-:Y:S05]  /*09f0*/  @!P0 BRA `(.L_x_7) ;  /* 0x0000000000088947 */ /* 0x000fea0003800000 */
[----:B0-----:R2:W5:Y:S01]  /*0a00*/  LD.E R23, desc[UR50][R6.64] ;  /* 0x0000003206177980 */ /* 0x001562000c101900 */
[----:B------:R-:W-:Y:S05]  /*0a10*/  BRA `(.L_x_8) ;  /* 0x0000000000247947 */ /* 0x000fea0003800000 */
.L_x_7:
[----:B------:R-:W-:Y:S02]  /*0a20*/  ULDC.64 UR4, c[0x0][0x590] ;  /* 0x0001640000047ab9 */ /* 0x000fe40000000a00 */
[----:B------:R-:W-:-:S04]  /*0a30*/  ISETP.NE.U32.AND P0, PT, RZ, UR4, PT ;  /* 0x00000004ff007c0c */ /* 0x000fc8000bf05070 */
[----:B------:R-:W-:-:S13]  /*0a40*/  ISETP.NE.AND.EX P0, PT, RZ, UR5, PT, P0 ;  /* 0x00000005ff007c0c */ /* 0x000fda000bf05300 */
[----:B------:R-:W-:Y:S05]  /*0a50*/  @!P0 BRA `(.L_x_9) ;  /* 0x00000000000c8947 */ /* 0x000fea0003800000 */
[----:B-1----:R-:W0:Y:S02]  /*0a60*/  LDC.64 R6, c[0x0][0x590] ;  /* 0x00016400ff067b82 */ /* 0x002e240000000a00 */
[----:B0-----:R0:W5:Y:S01]  /*0a70*/  LDG.E R23, desc[UR50][R6.64] ;  /* 0x0000003206177981 */ /* 0x001162000c1e1900 */
[----:B------:R-:W-:Y:S05]  /*0a80*/  BRA `(.L_x_8) ;  /* 0x0000000000087947 */ /* 0x000fea0003800000 */
.L_x_9:
[----:B------:R-:W-:Y:S02]  /*0a90*/  ULDC UR4, c[0x0][0x584] ;  /* 0x0001610000047ab9 */ /* 0x000fe40000000800 */
[----:B0-----:R-:W-:-:S07]  /*0aa0*/  IMAD.U32 R23, RZ, RZ, UR4 ;  /* 0x00000004ff177e24 */ /* 0x001fce000f8e00ff */
.L_x_8:
[----:B------:R-:W3:Y:S01]  /*0ab0*/  S2UR UR10, SR_CTAID.Y ;  /* 0x00000000000a79c3 */ /* 0x000ee20000002600 */
[----:B------:R-:W-:Y:S01]  /*0ac0*/  ULDC UR5, c[0x0][0x65c] ;  /* 0x0001970000057ab9 */ /* 0x000fe20000000800 */
[----:B------:R-:W-:Y:S01]  /*0ad0*/  UISETP.NE.AND UP0, UPT, UR15, 0x2, UPT ;  /* 0x000000020f00788c */ /* 0x000fe2000bf05270 */
[----:B------:R-:W-:Y:S01]  /*0ae0*/  PRMT R5, RZ, 0x7610, R5 ;  /* 0x00007610ff057816 */ /* 0x000fe20000000005 */
[----:B------:R-:W-:Y:S01]  /*0af0*/  UISETP.NE.AND UP2, UPT, UR5, 0x1, UPT ;  /* 0x000000010500788c */ /* 0x000fe2000bf45270 */
[----:B------:R-:W-:Y:S02]  /*0b00*/  IMAD.MOV.U32 R19, RZ, RZ, -0x1 ;  /* 0xffffffffff137424 */ /* 0x000fe400078e00ff */
[----:B------:R-:W-:Y:S01]  /*0b10*/  IMAD.MOV.U32 R18, RZ, RZ, -0x1 ;  /* 0xffffffffff127424 */ /* 0x000fe200078e00ff */
[----:B------:R-:W4:Y:S01]  /*0b20*/  S2UR UR4, SR_CTAID.X ;  /* 0x00000000000479c3 */ /* 0x000f220000002500 */
[----:B------:R-:W-:-:S06]  /*0b30*/  UP2UR UR38, UPR, URZ, 0x4 ;  /* 0x000000043f267883 */ /* 0x000fcc0008000000 */
[----:B------:R-:W-:Y:S01]  /*0b40*/  @UP2 ULDC UR12, c[0x0][0x10] ;  /* 0x00000400000c2ab9 */ /* 0x000fe20000000800 */
[----:B------:R-:W-:Y:S01]  /*0b50*/  @UP2 UMOV UR7, URZ ;  /* 0x0000003f00072c82 */ /* 0x000fe20008000000 */
[----:B------:R-:W-:Y:S01]  /*0b60*/  @UP2 UMOV UR5, URZ ;  /* 0x0000003f00052c82 */ /* 0x000fe20008000000 */
[----:B012---:R-:W0:Y:S01]  /*0b70*/  LDC.64 R6, c[0x0][0x650] ;  /* 0x00019400ff067b82 */ /* 0x007e220000000a00 */
[----:B---3--:R-:W-:Y:S02]  /*0b80*/  @UP2 UMOV UR9, UR10 ;  /* 0x0000000a00092c82 */ /* 0x008fe40008000000 */
[----:B------:R-:W-:Y:S01]  /*0b90*/  @UP2 UMOV UR6, UR9 ;  /* 0x0000000900062c82 */ /* 0x000fe20008000000 */
[----:B------:R-:W-:Y:S01]  /*0ba0*/  @!UP2 UMOV UR9, UR10 ;  /* 0x0000000a0009ac82 */ /* 0x000fe20008000000 */
[----:B----4-:R-:W-:-:S03]  /*0bb0*/  @UP2 UIMAD.WIDE.U32 UR12, UR4, UR12, UR6 ;  /* 0x0000000c040c22a5 */ /* 0x010fc6000f8e0006 */
[----:B------:R-:W-:Y:S01]  /*0bc0*/  @!UP2 ULDC UR6, c[0x0][0xc] ;  /* 0x000003000006aab9 */ /* 0x000fe20000000800 */
[----:B------:R-:W-:Y:S01]  /*0bd0*/  @UP2 UIADD3 UR14, UR13, UR5, URZ ;  /* 0x000000050d0e2290 */ /* 0x000fe2000fffe03f */
[----:B------:R-:W-:Y:S02]  /*0be0*/  ULDC UR10, c[0x0][0xc] ;  /* 0x00000300000a7ab9 */ /* 0x000fe40000000800 */
[----:B------:R-:W-:Y:S01]  /*0bf0*/  UMOV UR5, URZ ;  /* 0x0000003f00057c82 */ /* 0x000fe20008000000 */
[----:B------:R-:W-:Y:S01]  /*0c00*/  ULDC UR11, c[0x0][0x10] ;  /* 0x00000400000b7ab9 */ /* 0x000fe20000000800 */
[----:B------:R-:W-:Y:S02]  /*0c10*/  @!UP2 UIMAD.WIDE.U32 UR6, UR6, UR9, UR4 ;  /* 0x000000090606a2a5 */ /* 0x000fe4000f8e0004 */
[----:B------:R-:W-:Y:S01]  /*0c20*/  UIMAD.WIDE.U32 UR10, UR10, UR11, URZ ;  /* 0x0000000b0a0a72a5 */ /* 0x000fe2000f8e003f */
[----:B------:R-:W-:-:S03]  /*0c30*/  ULDC UR13, c[0x0][0x14] ;  /* 0x00000500000d7ab9 */ /* 0x000fc60000000800 */
[----:B------:R-:W-:Y:S02]  /*0c40*/  UIMAD.WIDE.U32 UR48, UR10, UR13, URZ ;  /* 0x0000000d0a3072a5 */ /* 0x000fe4000f8e003f */
[----:B------:R-:W-:Y:S01]  /*0c50*/  UIMAD UR37, UR11, UR13, URZ ;  /* 0x0000000d0b2572a4 */ /* 0x000fe2000f8e023f */
[----:B------:R-:W-:Y:S01]  /*0c60*/  @!UP2 UMOV UR12, UR6 ;  /* 0x00000006000cac82 */ /* 0x000fe20008000000 */
[----:B------:R-:W-:Y:S02]  /*0c70*/  @!UP2 UMOV UR14, UR7 ;  /* 0x00000007000eac82 */ /* 0x000fe40008000000 */
[----:B------:R-:W-:Y:S02]  /*0c80*/  UIADD3 UR37, UR49, UR37, URZ ;  /* 0x0000002531257290 */ /* 0x000fe4000fffe03f */
[----:B------:R-:W-:-:S04]  /*0c90*/  UIADD3 UR6, UP1, UR12, UR48, URZ ;  /* 0x000000300c067290 */ /* 0x000fc8000ff3e03f */
[----:B------:R-:W-:Y:S02]  /*0ca0*/  UIADD3.X UR7, UR14, UR37, URZ, UP1, !UPT ;  /* 0x000000250e077290 */ /* 0x000fe40008ffe43f */
[----:B------:R-:W-:Y:S02]  /*0cb0*/  USEL UR6, UR6, UR12, !UP0 ;  /* 0x0000000c06067287 */ /* 0x000fe4000c000000 */
[----:B------:R-:W-:-:S04]  /*0cc0*/  USEL UR7, UR7, UR14, !UP0 ;  /* 0x0000000e07077287 */ /* 0x000fc8000c000000 */
[----:B0-----:R-:W-:Y:S01]  /*0cd0*/  ISETP.LE.U32.AND P0, PT, R6, UR6, PT ;  /* 0x0000000606007c0c */ /* 0x001fe2000bf03070 */
[----:B------:R-:W-:Y:S02]  /*0ce0*/  IMAD.U32 R16, RZ, RZ, UR6 ;  /* 0x00000006ff107e24 */ /* 0x000fe4000f8e00ff */
[----:B------:R-:W-:Y:S02]  /*0cf0*/  IMAD.U32 R2, RZ, RZ, UR7 ;  /* 0x00000007ff027e24 */ /* 0x000fe4000f8e00ff */
[----:B------:R-:W-:-:S03]  /*0d00*/  IMAD.U32 R17, RZ, RZ, UR7 ;  /* 0x00000007ff117e24 */ /* 0x000fc6000f8e00ff */
[----:B------:R-:W-:Y:S01]  /*0d10*/  ISETP.GE.U32.AND.EX P0, PT, R2, R7, PT, P0 ;  /* 0x000000070200720c */ /* 0x000fe20003f06100 */
[----:B------:R-:W-:-:S12]  /*0d20*/  IMAD.MOV.U32 R2, RZ, RZ, -0x1 ;  /* 0xffffffffff027424 */ /* 0x000fd800078e00ff */
[----:B------:R-:W-:Y:S05]  /*0d30*/  @P0 BRA `(.L_x_10) ;  /* 0x00000004008c0947 */ /* 0x000fea0003800000 */
[----:B------:R-:W-:Y:S01]  /*0d40*/  I2FP.F32.U32 R2, UR4 ;  /* 0x0000000400027c45 */ /* 0x000fe20008201000 */
[----:B------:R-:W-:Y:S01]  /*0d50*/  ULDC.64 UR16, c[0x0][0x628] ;  /* 0x00018a0000107ab9 */ /* 0x000fe20000000a00 */
[----:B------:R-:W-:Y:S01]  /*0d60*/  ULDC UR6, c[0x0][0x150] ;  /* 0x0000540000067ab9 */ /* 0x000fe20000000800 */
[----:B------:R-:W-:Y:S01]  /*0d70*/  ISETP.NE.U32.AND P0, PT, RZ, UR16, PT ;  /* 0x00000010ff007c0c */ /* 0x000fe2000bf05070 */
[----:B------:R-:W-:Y:S01]  /*0d80*/  ULDC UR15, c[0x0][0x630] ;  /* 0x00018c00000f7ab9 */ /* 0x000fe20000000800 */
[----:B------:R-:W-:Y:S01]  /*0d90*/  FMUL R2, R2, UR6 ;  /* 0x0000000602027c20 */ /* 0x000fe20008400000 */
[----:B------:R-:W-:Y:S01]  /*0da0*/  R2UR UR19, R16 ;  /* 0x00000000101372ca */ /* 0x000fe200000e0000 */
[----:B------:R-:W-:Y:S01]  /*0db0*/  ULDC UR21, c[0x0][0x154] ;  /* 0x0000550000157ab9 */ /* 0x000fe20000000800 */
[----:B------:R-:W-:Y:S01]  /*0dc0*/  ISETP.NE.AND.EX P0, PT, RZ, UR17, PT, P0 ;  /* 0x00000011ff007c0c */ /* 0x000fe2000bf05300 */
[----:B------:R0:W1:Y:S01]  /*0dd0*/  F2I.U32.TRUNC.NTZ R5, R2 ;  /* 0x0000000200057305 */ /* 0x000062000020f000 */
[----:B------:R-:W-:-:S02]  /*0de0*/  R2UR UR20, R17 ;  /* 0x00000000111472ca */ /* 0x000fc400000e0000 */
[----:B------:R-:W-:Y:S02]  /*0df0*/  R2UR UR6, R16 ;  /* 0x00000000100672ca */ /* 0x000fe400000e0000 */
[----:B------:R-:W-:-:S07]  /*0e00*/  R2UR UR7, R17 ;  /* 0x00000000110772ca */ /* 0x000fce00000e0000 */
[----:B0-----:R-:W-:Y:S08]  /*0e10*/  @!P0 BRA `(.L_x_11) ;  /* 0x0000000000308947 */ /* 0x001ff00003800000 */
[----:B------:R-:W-:Y:S01]  /*0e20*/  R2UR UR6, R16 ;  /* 0x00000000100672ca */ /* 0x000fe200000e0000 */
[----:B------:R-:W-:Y:S01]  /*0e30*/  ULDC UR12, c[0x0][0x634] ;  /* 0x00018d00000c7ab9 */ /* 0x000fe20000000800 */
[----:B------:R-:W-:-:S11]  /*0e40*/  R2UR UR14, R17 ;  /* 0x00000000110e72ca */ /* 0x000fd600000e0000 */
[----:B------:R-:W-:-:S04]  /*0e50*/  UIADD3 UR12, UP1, UR6, UR12, URZ ;  /* 0x0000000c060c7290 */ /* 0x000fc8000ff3e03f */
[----:B------:R-:W-:-:S04]  /*0e60*/  UIADD3.X UR14, URZ, UR14, URZ, UP1, !UPT ;  /* 0x0000000e3f0e7290 */ /* 0x000fc80008ffe43f */
[----:B------:R-:W-:-:S04]  /*0e70*/  UIMAD.WIDE.U32 UR6, UR14, UR16, URZ ;  /* 0x000000100e0672a5 */ /* 0x000fc8000f8e003f */
[----:B------:R-:W-:Y:S02]  /*0e80*/  UIMAD.WIDE.U32 UR10, UP1, UR12, UR17, UR6 ;  /* 0x000000110c0a72a5 */ /* 0x000fe4000f820006 */
[----:B------:R-:W-:Y:S02]  /*0e90*/  UIMAD.WIDE.U32 UR6, UR12, UR16, URZ ;  /* 0x000000100c0672a5 */ /* 0x000fe4000f8e003f */
[----:B------:R-:W-:Y:S02]  /*0ea0*/  UIADD3.X UR13, URZ, URZ, URZ, UP1, !UPT ;  /* 0x0000003f3f0d7290 */ /* 0x000fe40008ffe43f */
[----:B------:R-:W-:Y:S01]  /*0eb0*/  UIADD3 URZ, UP1, UR7, UR10, URZ ;  /* 0x0000000a073f7290 */ /* 0x000fe2000ff3e03f */
[----:B------:R-:W-:-:S03]  /*0ec0*/  UMOV UR12, UR11 ;  /* 0x0000000b000c7c82 */ /* 0x000fc60008000000 */
[----:B------:R-:W-:-:S12]  /*0ed0*/  UIMAD.WIDE.U32.X UR6, UR14, UR17, UR12, UP1 ;  /* 0x000000110e0672a5 */ /* 0x000fd800088e040c */
.L_x_11:
[----:B------:R-:W-:Y:S01]  /*0ee0*/  USHF.R.U64 UR5, UR6, UR15, UR7 ;  /* 0x0000000f06057299 */ /* 0x000fe20008001207 */
[----:B------:R-:W-:Y:S01]  /*0ef0*/  I2FP.F32.U32 R2, UR9 ;  /* 0x0000000900027c45 */ /* 0x000fe20008201000 */
[----:B------:R-:W-:Y:S01]  /*0f00*/  USHF.R.U32.HI UR6, URZ, UR15, UR7 ;  /* 0x0000000f3f067299 */ /* 0x000fe20008011607 */
[----:B-1----:R-:W-:Y:S01]  /*0f10*/  R2UR UR14, R5 ;  /* 0x00000000050e72ca */ /* 0x002fe200000e0000 */
[----:B------:R-:W-:Y:S02]  /*0f20*/  UIADD3 UR17, UP1, URZ, -UR5, URZ ;  /* 0x800000053f117290 */ /* 0x000fe4000ff3e03f */
[----:B------:R-:W-:Y:S01]  /*0f30*/  FMUL R2, R2, UR21 ;  /* 0x0000001502027c20 */ /* 0x000fe20008400000 */
[----:B------:R-:W-:Y:S01]  /*0f40*/  ULDC.64 UR10, c[0x0][0x620] ;  /* 0x00018800000a7ab9 */ /* 0x000fe20000000a00 */
[----:B------:R-:W-:Y:S01]  /*0f50*/  UIADD3.X UR6, URZ, ~UR6, URZ, UP1, !UPT ;  /* 0x800000063f067290 */ /* 0x000fe20008ffe43f */
[----:B------:R-:W-:Y:S01]  /*0f60*/  UMOV UR12, UR19 ;  /* 0x00000013000c7c82 */ /* 0x000fe20008000000 */
[----:B------:R-:W-:-:S02]  /*0f70*/  UMOV UR13, UR20 ;  /* 0x00000014000d7c82 */ /* 0x000fc40008000000 */
[----:B------:R-:W-:Y:S01]  /*0f80*/  UIMAD UR6, UR6, UR10, URZ ;  /* 0x0000000a060672a4 */ /* 0x000fe2000f8e023f */
[----:B------:R-:W0:Y:S01]  /*0f90*/  F2I.U32.TRUNC.NTZ R2, R2 ;  /* 0x0000000200027305 */ /* 0x000e22000020f000 */
[----:B------:R-:W-:Y:S02]  /*0fa0*/  UIMAD.WIDE.U32 UR12, UR17, UR10, UR12 ;  /* 0x0000000a110c72a5 */ /* 0x000fe4000f8e000c */
[----:B------:R-:W-:Y:S01]  /*0fb0*/  UIMAD UR17, UR17, UR11, UR6 ;  /* 0x0000000b111172a4 */ /* 0x000fe2000f8e0206 */
[----:B------:R-:W-:Y:S01]  /*0fc0*/  ULDC UR24, c[0x0][0x658] ;  /* 0x0001960000187ab9 */ /* 0x000fe20000000800 */
[----:B------:R-:W-:Y:S02]  /*0fd0*/  UMOV UR22, 0xffffffff ;  /* 0xffffffff00167882 */ /* 0x000fe40000000000 */
[----:B------:R-:W-:Y:S01]  /*0fe0*/  UIADD3 UR17, UR13, UR17, URZ ;  /* 0x000000110d117290 */ /* 0x000fe2000fffe03f */
[----:B------:R-:W-:Y:S01]  /*0ff0*/  ULDC UR19, c[0x0][0x618] ;  /* 0x0001860000137ab9 */ /* 0x000fe20000000800 */
[----:B------:R-:W-:Y:S01]  /*1000*/  ULDC.64 UR6, c[0x0][0x640] ;  /* 0x0001900000067ab9 */ /* 0x000fe20000000a00 */
[----:B------:R-:W-:Y:S01]  /*1010*/  USHF.L.U32 UR13, UR22, UR24, URZ ;  /* 0x00000018160d7299 */ /* 0x000fe2000800063f */
[----:B------:R-:W-:Y:S01]  /*1020*/  ISETP.NE.U32.AND P0, PT, RZ, UR6, PT ;  /* 0x00000006ff007c0c */ /* 0x000fe2000bf05070 */
[----:B------:R-:W-:-:S02]  /*1030*/  USHF.R.U64 UR22, UR12, UR19, UR17 ;  /* 0x000000130c167299 */ /* 0x000fc40008001211 */
[----:B------:R-:W-:Y:S01]  /*1040*/  USHF.R.U32.HI UR12, URZ, UR19, UR17 ;  /* 0x000000133f0c7299 */ /* 0x000fe20008011611 */
[----:B0-----:R-:W-:Y:S01]  /*1050*/  R2UR UR16, R2 ;  /* 0x00000000021072ca */ /* 0x001fe200000e0000 */
[----:B------:R-:W-:Y:S01]  /*1060*/  ULDC UR21, c[0x0][0x608] ;  /* 0x0001820000157ab9 */ /* 0x000fe20000000800 */
[----:B------:R-:W-:Y:S01]  /*1070*/  ISETP.NE.AND.EX P0, PT, RZ, UR7, PT, P0 ;  /* 0x00000007ff007c0c */ /* 0x000fe2000bf05300 */
[----:B------:R-:W-:Y:S02]  /*1080*/  USHF.R.U64 UR26, UR22, UR21, UR12 ;  /* 0x00000015161a7299 */ /* 0x000fe4000800120c */
[----:B------:R-:W-:Y:S01]  /*1090*/  USHF.R.U32.HI UR12, URZ, UR21, UR12 ;  /* 0x000000153f0c7299 */ /* 0x000fe2000801160c */
[----:B------:R-:W-:Y:S01]  /*10a0*/  UMOV UR20, 0x1 ;  /* 0x0000000100147882 */ /* 0x000fe20000000000 */
[----:B------:R-:W-:Y:S02]  /*10b0*/  UIADD3 UR14, -UR14, URZ, URZ ;  /* 0x0000003f0e0e7290 */ /* 0x000fe4000fffe13f */
[----:B------:R-:W-:-:S02]  /*10c0*/  USHF.R.U64 UR27, UR26, UR24, UR12 ;  /* 0x000000181a1b7299 */ /* 0x000fc4000800120c */
[----:B------:R-:W-:Y:S01]  /*10d0*/  USHF.L.U32 UR19, UR20, UR24, URZ ;  /* 0x0000001814137299 */ /* 0x000fe2000800063f */
[----:B------:R-:W-:Y:S01]  /*10e0*/  ULDC UR15, c[0x0][0x144] ;  /* 0x00005100000f7ab9 */ /* 0x000fe20000000800 */
[----:B------:R-:W-:Y:S01]  /*10f0*/  ULDC UR10, c[0x0][0x600] ;  /* 0x00018000000a7ab9 */ /* 0x000fe20000000800 */
[----:B------:R-:W-:Y:S02]  /*1100*/  ULOP3.LUT UR20, URZ, UR13, URZ, 0x33, !UPT ;  /* 0x0000000d3f147292 */ /* 0x000fe4000f8e333f */
[----:B------:R-:W-:Y:S02]  /*1110*/  USHF.R.U32.HI UR13, URZ, UR24, UR12 ;  /* 0x000000183f0d7299 */ /* 0x000fe4000801160c */
[----:B------:R-:W-:Y:S02]  /*1120*/  UIADD3 UR11, UR10, -0x1, URZ ;  /* 0xffffffff0a0b7890 */ /* 0x000fe4000fffe03f */
[----:B------:R-:W-:Y:S02]  /*1130*/  UIADD3 UR23, -UR16, URZ, URZ ;  /* 0x0000003f10177290 */ /* 0x000fe4000fffe13f */
[----:B------:R-:W-:Y:S01]  /*1140*/  UIMAD UR4, UR15, UR14, UR4 ;  /* 0x0000000e0f0472a4 */ /* 0x000fe2000f8e0204 */
[----:B------:R-:W-:Y:S01]  /*1150*/  ULDC UR28, c[0x0][0x148] ;  /* 0x00005200001c7ab9 */ /* 0x000fe20000000800 */
[----:B------:R-:W-:Y:S01]  /*1160*/  ULDC UR24, c[0x0][0x648] ;  /* 0x0001920000187ab9 */ /* 0x000fe20000000800 */
[----:B------:R-:W-:Y:S01]  /*1170*/  ULDC UR25, c[0x0][0x638] ;  /* 0x00018e0000197ab9 */ /* 0x000fe20000000800 */
[----:B------:R-:W-:Y:S01]  /*1180*/  UMOV UR12, UR27 ;  /* 0x0000001b000c7c82 */ /* 0x000fe20008000000 */
[----:B------:R-:W-:Y:S07]  /*1190*/  @!P0 BRA `(.L_x_12) ;  /* 0x0000000000308947 */ /* 0x000fee0003800000 */
[----:B------:R-:W-:Y:S02]  /*11a0*/  ULDC UR16, c[0x0][0x64c] ;  /* 0x0001930000107ab9 */ /* 0x000fe40000000800 */
        /* <DEDUP_REMOVED lines=8> */
[----:B------:R-:W-:-:S07]  /*1230*/  UIMAD.WIDE.U32.X UR6, UR21, UR7, UR16, UP1 ;  /* 0x00000007150672a5 */ /* 0x000fce00088e0410 */
[----:B------:R-:W-:Y:S01]  /*1240*/  UMOV UR12, UR6 ;  /* 0x00000006000c7c82 */ /* 0x000fe20008000000 */
[----:B------:R-:W-:-:S05]  /*1250*/  UMOV UR13, UR7 ;  /* 0x00000007000d7c82 */ /* 0x000fca0008000000 */
.L_x_12:
[----:B------:R-:W-:Y:S01]  /*1260*/  UISETP.NE.AND UP1, UPT, UR38, URZ, UPT ;  /* 0x0000003f2600728c */ /* 0x000fe2000bf25270 */
[----:B------:R-:W-:Y:S01]  /*1270*/  IMAD.MOV.U32 R5, RZ, RZ, 0x1 ;  /* 0x00000001ff057424 */ /* 0x000fe200078e00ff */
[----:B------:R-:W-:Y:S01]  /*1280*/  USHF.R.U64 UR6, UR12, UR24, UR13 ;  /* 0x000000180c067299 */ /* 0x000fe2000800120d */
[----:B------:R-:W-:Y:S01]  /*1290*/  IMAD.U32 R2, RZ, RZ, UR5 ;  /* 0x00000005ff027e24 */ /* 0x000fe2000f8e00ff */
[----:B------:R-:W-:Y:S02]  /*12a0*/  ULOP3.LUT UR20, UR26, UR20, URZ, 0xc0, !UPT ;  /* 0x000000141a147292 */ /* 0x000fe4000f8ec03f */
[----:B------:R-:W-:Y:S02]  /*12b0*/  UIADD3 UR7, -UR6, URZ, URZ ;  /* 0x0000003f06077290 */ /* 0x000fe4000fffe13f */
[----:B------:R-:W-:Y:S02]  /*12c0*/  UIMAD UR19, UR19, UR6, UR20 ;  /* 0x00000006131372a4 */ /* 0x000fe4000f8e0214 */
[----:B------:R-:W-:-:S02]  /*12d0*/  ULOP3.LUT UR11, UR22, UR11, URZ, 0xc0, !UPT ;  /* 0x0000000b160b7292 */ /* 0x000fc4000f8ec03f */
[----:B------:R-:W-:Y:S02]  /*12e0*/  @UP1 UIMAD UR4, UR28, UR23, UR9 ;  /* 0x000000171c0412a4 */ /* 0x000fe4000f8e0209 */
[----:B------:R-:W-:-:S03]  /*12f0*/  UIMAD UR6, UR7, UR25, UR27 ;  /* 0x00000019070672a4 */ /* 0x000fc6000f8e021b */
[----:B------:R-:W-:Y:S01]  /*1300*/  ULDC UR7, c[0x0][0x610] ;  /* 0x0001840000077ab9 */ /* 0x000fe20000000800 */
[----:B------:R-:W-:Y:S02]  /*1310*/  UIMAD UR6, UR6, UR10, UR11 ;  /* 0x0000000a060672a4 */ /* 0x000fe4000f8e020b */
[----:B------:R-:W-:-:S04]  /*1320*/  UIMAD UR4, UR19, UR7, UR4 ;  /* 0x00000007130472a4 */ /* 0x000fc8000f8e0204 */
[----:B------:R-:W-:Y:S02]  /*1330*/  USEL UR7, UR6, UR4, !UP1 ;  /* 0x0000000406077287 */ /* 0x000fe4000c800000 */
[----:B------:R-:W-:-:S04]  /*1340*/  USEL UR4, UR4, UR6, !UP1 ;  /* 0x0000000604047287 */ /* 0x000fc8000c800000 */
[----:B------:R-:W-:Y:S02]  /*1350*/  IMAD.U32 R18, RZ, RZ, UR7 ;  /* 0x00000007ff127e24 */ /* 0x000fe4000f8e00ff */
[----:B------:R-:W-:-:S07]  /*1360*/  IMAD.U32 R19, RZ, RZ, UR4 ;  /* 0x00000004ff137e24 */ /* 0x000fce000f8e00ff */
.L_x_10:
[----:B------:R-:W-:Y:S02]  /*1370*/  ULDC UR4, c[0x0][0x28c] ;  /* 0x0000a30000047ab9 */ /* 0x000fe40000000800 */
[----:B------:R-:W-:-:S04]  /*1380*/  UIADD3 UR4, UR4, 0x3f, URZ ;  /* 0x0000003f04047890 */ /* 0x000fc8000fffe03f */
[----:B------:R-:W-:-:S04]  /*1390*/  USHF.R.S32.HI UR5, URZ, 0x1f, UR4 ;  /* 0x0000001f3f057899 */ /* 0x000fc80008011404 */
[----:B------:R-:W-:-:S04]  /*13a0*/  ULEA.HI UR5, UR5, UR4, URZ, 0x6 ;  /* 0x0000000405057291 */ /* 0x000fc8000f8f303f */
[----:B------:R-:W-:Y:S01]  /*13b0*/  USHF.R.S32.HI UR39, URZ, 0x6, UR5 ;  /* 0x000000063f277899 */ /* 0x000fe20008011405 */
[----:B------:R-:W-:Y:S11]  /*13c0*/  @!P1 BRA `(.L_x_13) ;  /* 0x0000005c00989947 */ /* 0x000ff60003800000 */
[----:B------:R-:W-:-:S06]  /*13d0*/  UISETP.GT.U32.AND UP1, UPT, UR18, 0x1, UPT ;  /* 0x000000011200788c */ /* 0x000fcc000bf24070 */
[----:B------:R-:W-:-:S13]  /*13e0*/  PLOP3.LUT P0, PT, PT, PT, UP1, 0x80, 0x0 ;  /* 0x000000000000781c */ /* 0x000fda0003f0f018 */
[----:B------:R-:W-:Y:S05]  /*13f0*/  @P0 EXIT ;  /* 0x000000000000094d */ /* 0x000fea0003800000 */
.L_x_14:
[----:B------:R-:W-:-:S08]  /*1400*/  NOP ;  /* 0x0000000000007918 */ /* 0x000fd00000000000 */
[----:B------:R-:W0:Y:S02]  /*1410*/  USETMAXREG.TRY_ALLOC.CTAPOOL UP1, 0xe8 ;  /* 0x000000e8000079c8 */ /* 0x000e240008020600 */
[----:B0-----:R-:W-:-:S13]  /*1420*/  PLOP3.LUT P0, PT, PT, PT, UP1, 0x80, 0x0 ;  /* 0x000000000000781c */ /* 0x001fda0003f0f018 */
[----:B------:R-:W-:Y:S05]  /*1430*/  @!P0 BRA `(.L_x_14) ;  /* 0xfffffffc00f08947 */ /* 0x000fea000383ffff */
[----:B------:R-:W-:-:S13]  /*1440*/  LOP3.LUT P0, RZ, R5, 0xff, RZ, 0xc0, !PT ;  /* 0x000000ff05ff7812 */ /* 0x000fda000780c0ff */
[----:B------:R-:W-:Y:S05]  /*1450*/  @!P0 EXIT ;  /* 0x000000000000894d */ /* 0x000fea0003800000 */
[----:B------:R-:W0:Y:S01]  /*1460*/  S2UR UR5, SR_CgaCtaId ;  /* 0x00000000000579c3 */ /* 0x000e220000008800 */
[----:B------:R-:W-:Y:S01]  /*1470*/  VIADD R6, R0, 0xffffffff ;  /* 0xffffffff00067836 */ /* 0x000fe20000000000 */
[----:B------:R-:W-:Y:S01]  /*1480*/  SHF.R.S32.HI R4, RZ, 0x1f, R3 ;  /* 0x0000001fff047819 */ /* 0x000fe20000011403 */
[----:B------:R-:W-:Y:S01]  /*1490*/  UMOV UR41, 0x400 ;  /* 0x0000040000297882 */ /* 0x000fe20000000000 */
[----:B------:R-:W-:Y:S02]  /*14a0*/  USHF.R.U32.HI UR4, URZ, 0x4, UR39 ;  /* 0x000000043f047899 */ /* 0x000fe40008011627 */
[----:B------:R-:W-:Y:S01]  /*14b0*/  R2UR UR43, R6 ;  /* 0x00000000062b72ca */ /* 0x000fe200000e0000 */
[----:B------:R-:W-:Y:S01]  /*14c0*/  ULOP3.LUT UR42, UR39, 0xf, URZ, 0xc0, !UPT ;  /* 0x0000000f272a7892 */ /* 0x000fe2000f8ec03f */
[CC--:B------:R-:W-:Y:S01]  /*14d0*/  LEA.HI R0, R4.reuse, R3.reuse, RZ, 0x2 ;  /* 0x0000000304007211 */ /* 0x0c0fe200078f10ff */
[----:B------:R-:W-:Y:S01]  /*14e0*/  UISETP.LT.AND UP1, UPT, UR39, 0x1, UPT ;  /* 0x000000012700788c */ /* 0x000fe2000bf21270 */
[----:B------:R-:W-:Y:S01]  /*14f0*/  LEA.HI R4, R4, R3, RZ, 0x5 ;  /* 0x0000000304047211 */ /* 0x000fe200078f28ff */
[----:B------:R-:W-:Y:S01]  /*1500*/  ULOP3.LUT UR4, UR4, 0x1, URZ, 0xc0, !UPT ;  /* 0x0000000104047892 */ /* 0x000fe2000f8ec03f */
[--C-:B------:R-:W-:Y:S01]  /*1510*/  SHF.R.S32.HI R104, RZ, 0x2, R0.reuse ;  /* 0x00000002ff687819 */ /* 0x100fe20000011400 */
[----:B------:R-:W-:Y:S01]  /*1520*/  ULDC UR6, c[0x0][0x284] ;  /* 0x0000a10000067ab9 */ /* 0x000fe20000000800 */
[----:B------:R-:W-:Y:S01]  /*1530*/  SHF.R.S32.HI R5, RZ, 0x1f, R0 ;  /* 0x0000001fff057819 */ /* 0x000fe20000011400 */
[----:B------:R-:W-:Y:S01]  /*1540*/  USEL UR42, UR42, URZ, !UP0 ;  /* 0x0000003f2a2a7287 */ /* 0x000fe2000c000000 */
[----:B------:R-:W-:Y:S01]  /*1550*/  LOP3.LUT R106, R0, 0xfffffffc, RZ, 0xc0, !PT ;  /* 0xfffffffc006a7812 */ /* 0x000fe200078ec0ff */
[----:B------:R-:W-:Y:S01]  /*1560*/  USEL UR45, UR39, 0x1, UP1 ;  /* 0x00000001272d7887 */ /* 0x000fe20008800000 */
[----:B------:R-:W-:Y:S01]  /*1570*/  LEA.HI R5, R5, R104, RZ, 0x3 ;  /* 0x0000006805057211 */ /* 0x000fe200078f18ff */
[----:B------:R-:W-:Y:S01]  /*1580*/  USHF.L.U32 UR43, UR43, 0x3, URZ ;  /* 0x000000032b2b7899 */ /* 0x000fe2000800063f */
[----:B------:R-:W-:Y:S01]  /*1590*/  ISETP.NE.AND P0, PT, R6, RZ, PT ;  /* 0x000000ff0600720c */ /* 0x000fe20003f05270 */
[----:B------:R-:W-:Y:S01]  /*15a0*/  UISETP.EQ.U32.AND UP0, UPT, UR4, 0x1, !UP0 ;  /* 0x000000010400788c */ /* 0x000fe2000c702070 */
[----:B------:R-:W-:Y:S01]  /*15b0*/  LOP3.LUT R5, R5, 0xfffffff8, RZ, 0xc0, !PT ;  /* 0xfffffff805057812 */ /* 0x000fe200078ec0ff */
[----:B------:R-:W-:Y:S01]  /*15c0*/  IMAD.IADD R106, R3, 0x1, -R106 ;  /* 0x00000001036a7824 */ /* 0x000fe200078e0a6a */
[----:B0-----:R-:W-:Y:S01]  /*15d0*/  ULEA UR41, UR5, UR41, 0x18 ;  /* 0x0000002905297291 */ /* 0x001fe2000f8ec03f */
[----:B------:R-:W-:Y:S01]  /*15e0*/  IMAD.U32 R108, RZ, RZ, UR43 ;  /* 0x0000002bff6c7e24 */ /* 0x000fe2000f8e00ff */
[----:B------:R-:W-:Y:S01]  /*15f0*/  SEL R113, RZ, 0x1, P0 ;  /* 0x00000001ff717807 */ /* 0x000fe20000000000 */
[----:B------:R-:W-:Y:S01]  /*1600*/  IMAD.IADD R104, R104, 0x1, -R5 ;  /* 0x0000000168687824 */ /* 0x000fe200078e0a05 */
[----:B------:R-:W-:Y:S01]  /*1610*/  UIADD3 UR44, UR41, 0x110, URZ ;  /* 0x00000110292c7890 */ /* 0x000fe2000fffe03f */
[----:B------:R-:W-:Y:S01]  /*1620*/  SHF.R.S32.HI R5, RZ, 0x5, R4 ;  /* 0x00000005ff057819 */ /* 0x000fe20000011404 */
[----:B------:R-:W-:Y:S01]  /*1630*/  USHF.L.U32 UR40, UR39, 0x1, URZ ;  /* 0x0000000127287899 */ /* 0x000fe2000800063f */
[C---:B------:R-:W-:Y:S01]  /*1640*/  LOP3.LUT R110, R108.reuse, 0x8, RZ, 0xc0, !PT ;  /* 0x000000086c6e7812 */ /* 0x040fe200078ec0ff */
[----:B------:R-:W-:Y:S01]  /*1650*/  UIADD3 UR45, -UR45, UR39, URZ ;  /* 0x000000272d2d7290 */ /* 0x000fe2000fffe13f */
[--C-:B------:R-:W-:Y:S01]  /*1660*/  SHF.R.S32.HI R105, RZ, 0x1f, R104.reuse ;  /* 0x0000001fff697819 */ /* 0x100fe20000011468 */
[C-C-:B------:R-:W-:Y:S01]  /*1670*/  IMAD R111, R5.reuse, -0x10, -R104.reuse ;  /* 0xfffffff0056f7824 */ /* 0x140fe200078e0a68 */
[----:B------:R-:W-:Y:S01]  /*1680*/  LOP3.LUT R108, R108, 0x8, RZ, 0xc, !PT ;  /* 0x000000086c6c7812 */ /* 0x000fe200078e0cff */
[----:B------:R-:W-:Y:S01]  /*1690*/  IMAD.U32 R107, RZ, RZ, UR44 ;  /* 0x0000002cff6b7e24 */ /* 0x000fe2000f8e00ff */
[----:B------:R-:W-:Y:S01]  /*16a0*/  LOP3.LUT R110, R110, 0x18, RZ, 0x3c, !PT ;  /* 0x000000186e6e7812 */ /* 0x000fe200078e3cff */
[----:B------:R-:W-:Y:S01]  /*16b0*/  IMAD.WIDE R104, R5, 0x10, R104 ;  /* 0x0000001005687825 */ /* 0x000fe200078e0268 */
[----:B------:R-:W-:-:S03]  /*16c0*/  USEL UR46, URZ, 0x1, !UP0 ;  /* 0x000000013f2e7887 */ /* 0x000fc6000c000000 */
[----:B------:R-:W-:Y:S02]  /*16d0*/  VIADD R109, R107, UR43 ;  /* 0x0000002b6b6d7c36 */ /* 0x000fe40008000000 */
[----:B------:R-:W-:-:S07]  /*16e0*/  VIADD R111, R111, UR6 ;  /* 0x000000066f6f7c36 */ /* 0x000fce0008000000 */
.L_x_198:
[----:B------:R-:W-:Y:S01]  /*16f0*/  SHF.L.U32 R0, R113, 0x1f, RZ ;  /* 0x0000001f71007819 */ /* 0x000fe200000006ff */
[----:B------:R-:W-:Y:S02]  /*1700*/  ULDC UR4, c[0x0][0x28c] ;  /* 0x0000a30000047ab9 */ /* 0x000fe40000000800 */
[----:B------:R-:W-:Y:S01]  /*1710*/  ISETP.LT.AND P1, PT, RZ, UR4, PT ;  /* 0x00000004ff007c0c */ /* 0x000fe2000bf21270 */
[----:B------:R-:W0:Y:S02]  /*1720*/  SYNCS.PHASECHK.TRANS64.TRYWAIT P0, [R107+UR43], R0 ;  /* 0x000000006b0075a7 */ /* 0x000e24000800016b */
[----:B0--34-:R-:W-:Y:S10]  /*1730*/  @!P0 BRA `(.L_x_15) ;  /* 0x0000007000688947 */ /* 0x019ff40003800000 */
.L_x_232:
[----:B------:R-:W-:Y:S05]  /*1740*/  @P1 BRA `(.L_x_16) ;  /* 0x0000000000401947 */ /* 0x000fea0003800000 */
[----:B0-----:R-:W-:Y:S01]  /*1750*/  MOV R0, 0x0 ;  /* 0x0000000000007802 */ /* 0x001fe20000000f00 */
[----:B------:R-:W-:Y:S01]  /*1760*/  ULDC.64 UR4, c[0x4][0x68] ;  /* 0x01001a0000047ab9 */ /* 0x000fe20000000a00 */
[----:B------:R-:W-:Y:S01]  /*1770*/  ULDC.64 UR6, c[0x4][0x8] ;  /* 0x0100020000067ab9 */ /* 0x000fe20000000a00 */
[----:B------:R-:W-:Y:S01]  /*1780*/  IMAD.U32 R4, RZ, RZ, UR4 ;  /* 0x00000004ff047e24 */ /* 0x000fe2000f8e00ff */
[----:B------:R0:W1:Y:S01]  /*1790*/  LDC.64 R14, c[0x4][R0] ;  /* 0x01000000000e7b82 */ /* 0x0000620000000a00 */
[----:B------:R-:W-:Y:S01]  /*17a0*/  IMAD.U32 R5, RZ, RZ, UR5 ;  /* 0x00000005ff057e24 */ /* 0x000fe2000f8e00ff */
[----:B------:R-:W-:Y:S01]  /*17b0*/  ULDC.64 UR4, c[0x4][0x70] ;  /* 0x01001c0000047ab9 */ /* 0x000fe20000000a00 */
[----:B------:R-:W-:Y:S02]  /*17c0*/  IMAD.U32 R10, RZ, RZ, UR6 ;  /* 0x00000006ff0a7e24 */ /* 0x000fe4000f8e00ff */
[----:B------:R-:W-:Y:S02]  /*17d0*/  IMAD.U32 R6, RZ, RZ, UR4 ;  /* 0x00000004ff067e24 */ /* 0x000fe4000f8e00ff */
[----:B------:R-:W-:-:S02]  /*17e0*/  IMAD.U32 R7, RZ, RZ, UR5 ;  /* 0x00000005ff077e24 */ /* 0x000fc4000f8e00ff */
[----:B------:R-:W-:Y:S02]  /*17f0*/  IMAD.U32 R11, RZ, RZ, UR7 ;  /* 0x00000007ff0b7e24 */ /* 0x000fe4000f8e00ff */
[----:B------:R-:W-:Y:S02]  /*1800*/  IMAD.MOV.U32 R8, RZ, RZ, 0x1e1 ;  /* 0x000001e1ff087424 */ /* 0x000fe400078e00ff */
[----:B------:R-:W-:Y:S02]  /*1810*/  IMAD.MOV.U32 R12, RZ, RZ, 0x1 ;  /* 0x00000001ff0c7424 */ /* 0x000fe400078e00ff */
[----:B0-----:R-:W-:-:S07]  /*1820*/  IMAD.MOV.U32 R13, RZ, RZ, RZ ;  /* 0x000000ffff0d7224 */ /* 0x001fce00078e00ff */
[----:B------:R-:W-:-:S07]  /*1830*/  LEPC R20, `(.L_x_16) ;  /* 0x000000001014794e */ /* 0x000fce0000000000 */
[----:B-1---5:R-:W-:Y:S05]  /*1840*/  CALL.ABS.NOINC R14 ;  /* 0x000000000e007343 */ /* 0x022fea0003c00000 */
.L_x_16:
[----:B------:R-:W-:-:S06]  /*1850*/  ULOP3.LUT UR4, UR36, 0x1, URZ, 0xfc, !UPT ;  /* 0x0000000124047892 */ /* 0x000fcc000f8efc3f */
[----:B0-----:R-:W-:-:S05]  /*1860*/  IMAD.U32 R0, RZ, RZ, UR4 ;  /* 0x00000004ff007e24 */ /* 0x001fca000f8e00ff */
[----:B------:R-:W-:-:S13]  /*1870*/  ISETP.NE.AND P0, PT, R0, 0x3, PT ;  /* 0x000000030000780c */ /* 0x000fda0003f05270 */
[----:B------:R-:W-:Y:S05]  /*1880*/  @!P0 BRA `(.L_x_17) ;  /* 0x0000000000048947 */ /* 0x000fea0003800000 */
[----:B------:R-:W-:Y:S01]  /*1890*/  BPT.TRAP 0x1 ;  /* 0x000000040000795c */ /* 0x000fe20000300000 */
.L_x_17:
[----:B------:R-:W-:Y:S02]  /*18a0*/  IMAD.U32 R3, RZ, RZ, UR42 ;  /* 0x0000002aff037e24 */ /* 0x000fe4000f8e00ff */
[----:B------:R-:W-:-:S03]  /*18b0*/  IMAD.U32 R0, RZ, RZ, UR46 ;  /* 0x0000002eff007e24 */ /* 0x000fc6000f8e00ff */
[----:B------:R-:W-:Y:S02]  /*18c0*/  LEA R3, R3, UR41, 0x3 ;  /* 0x0000002903037c11 */ /* 0x000fe4000f8e18ff */
[----:B------:R-:W-:-:S04]  /*18d0*/  SHF.L.U32 R0, R0, 0x1f, RZ ;  /* 0x0000001f00007819 */ /* 0x000fc800000006ff */
[----:B------:R0:W1:Y:S01]  /*18e0*/  SYNCS.PHASECHK.TRANS64.TRYWAIT P1, [R3+URZ], R0 ;  /* 0x00000000030075a7 */ /* 0x000062000802017f */
[----:B------:R-:W-:Y:S05]  /*18f0*/  @!P0 BRA `(.L_x_18) ;  /* 0x0000000000048947 */ /* 0x000fea0003800000 */
[----:B------:R-:W-:Y:S01]  /*1900*/  BPT.TRAP 0x1 ;  /* 0x000000040000795c */ /* 0x000fe20000300000 */
.L_x_18:
[----:B------:R-:W-:-:S05]  /*1910*/  IMAD.U32 R4, RZ, RZ, UR45 ;  /* 0x0000002dff047e24 */ /* 0x000fca000f8e00ff */
[----:B------:R-:W-:Y:S01]  /*1920*/  ISETP.GE.AND P2, PT, R4, 0x1, PT ;  /* 0x000000010400780c */ /* 0x000fe20003f46270 */
[----:B-1----:R-:W-:-:S12]  /*1930*/  @P1 BRA `(.L_x_19) ;  /* 0x0000000000081947 */ /* 0x002fd80003800000 */
[----:B------:R-:W1:Y:S02]  /*1940*/  SYNCS.PHASECHK.TRANS64.TRYWAIT P1, [R3+URZ], R0 ;  /* 0x00000000030075a7 */ /* 0x000e64000802017f */
[----:B-1----:R-:W-:Y:S05]  /*1950*/  @!P1 BRA `(.L_x_20) ;  /* 0x0000006c00f49947 */ /* 0x002fea0003800000 */
.L_x_19:
[----:B------:R-:W-:Y:S05]  /*1960*/  WARPSYNC.ALL ;  /* 0x0000000000007948 */ /* 0x000fea0003800000 */
[----:B------:R-:W-:Y:S01]  /*1970*/  UIADD3 UR5, UR41, 0x200, URZ ;  /* 0x0000020029057890 */ /* 0x000fe2000fffe03f */
[----:B------:R-:W-:Y:S01]  /*1980*/  WARPGROUP.ARRIVE ;  /* 0x00000000000079c5 */ /* 0x000fe20000000000 */
[----:B------:R-:W-:Y:S02]  /*1990*/  UIADD3 UR4, UR41, 0x10200, URZ ;  /* 0x0001020029047890 */ /* 0x000fe4000fffe03f */
[----:B------:R-:W-:Y:S02]  /*19a0*/  USHF.R.U32.HI UR5, URZ, 0x4, UR5 ;  /* 0x000000043f057899 */ /* 0x000fe40008011605 */
[----:B------:R-:W-:-:S02]  /*19b0*/  USHF.R.U32.HI UR4, URZ, 0x4, UR4 ;  /* 0x000000043f047899 */ /* 0x000fc40008011604 */
[----:B------:R-:W-:Y:S02]  /*19c0*/  ULOP3.LUT UR6, UR5, 0x3fff, URZ, 0xc0, !UPT ;  /* 0x00003fff05067892 */ /* 0x000fe4000f8ec03f */
[----:B------:R-:W-:Y:S02]  /*19d0*/  ULOP3.LUT UR5, UR4, 0x3fff, URZ, 0xc0, !UPT ;  /* 0x00003fff04057892 */ /* 0x000fe4000f8ec03f */
[----:B------:R-:W-:Y:S02]  /*19e0*/  ULOP3.LUT UR4, UR6, 0x10000, URZ, 0xfc, !UPT ;  /* 0x0001000006047892 */ /* 0x000fe4000f8efc3f */
[----:B------:R-:W-:Y:S02]  /*19f0*/  ULOP3.LUT UR5, UR5, 0x10000, URZ, 0xfc, !UPT ;  /* 0x0001000005057892 */ /* 0x000fe4000f8efc3f */
[----:B------:R-:W-:Y:S02]  /*1a00*/  ULEA UR6, UR42, UR4, 0x8 ;  /* 0x000000042a067291 */ /* 0x000fe4000f8e403f */
[----:B------:R-:W-:Y:S01]  /*1a10*/  UIMAD UR7, UR42, 0x280, UR5 ;  /* 0x000002802a0778a4 */ /* 0x000fe2000f8e0205 */
[----:B------:R-:W-:Y:S01]  /*1a20*/  UMOV UR9, 0x80000020 ;  /* 0x8000002000097882 */ /* 0x000fe20000000000 */
[----:B------:R-:W-:-:S02]  /*1a30*/  UMOV UR11, 0x80000020 ;  /* 0x80000020000b7882 */ /* 0x000fc40000000000 */
[----:B------:R-:W-:Y:S01]  /*1a40*/  UIADD3 UR12, UR7, 0x80, URZ ;  /* 0x00000080070c7890 */ /* 0x000fe2000fffe03f */
[----:B------:R-:W-:Y:S02]  /*1a50*/  UMOV UR8, UR6 ;  /* 0x0000000600087c82 */ /* 0x000fe40008000000 */
[----:B------:R-:W-:Y:S01]  /*1a60*/  UMOV UR10, UR7 ;  /* 0x00000007000a7c82 */ /* 0x000fe20008000000 */
[----:B------:R-:W-:Y:S01]  /*1a70*/  UIADD3 UR13, UR7, 0x100, URZ ;  /* 0x00000100070d7890 */ /* 0x000fe2000fffe03f */
[----:B------:R-:W-:Y:S01]  /*1a80*/  IGMMA.64x32x32.S8.S8 R88, gdesc[UR8], RZ, !UPT, gsb0 ;  /* 0x01200000085879f1 */ /* 0x000fe2000c0410ff */
[----:B------:R-:W-:Y:S01]  /*1a90*/  UMOV UR11, 0x80000020 ;  /* 0x80000020000b7882 */ /* 0x000fe20000000000 */
[----:B------:R-:W-:Y:S01]  /*1aa0*/  UMOV UR10, UR12 ;  /* 0x0000000c000a7c82 */ /* 0x000fe20008000000 */
[----:B------:R-:W-:Y:S02]  /*1ab0*/  UIADD3 UR14, UR7, 0x180, URZ ;  /* 0x00000180070e7890 */ /* 0x000fe4000fffe03f */
[----:B------:R-:W-:Y:S01]  /*1ac0*/  UIADD3 UR12, UR7, 0x200, URZ ;  /* 0x00000200070c7890 */ /* 0x000fe2000fffe03f */
[----:B------:R-:W-:-:S02]  /*1ad0*/  WARPGROUP.DEPBAR.LE gsb0, 0x0 ;  /* 0x00008000000079c5 */ /* 0x000fc40000010000 */
[----:B------:R-:W-:-:S06]  /*1ae0*/  WARPGROUP.ARRIVE ;  /* 0x00000000000079c5 */ /* 0x000fcc0000000000 */
[----:B------:R-:W-:Y:S01]  /*1af0*/  IGMMA.64x32x32.S8.S8 R72, gdesc[UR8], RZ, !UPT, gsb0 ;  /* 0x01200000084879f1 */ /* 0x000fe2000c0410ff */
[----:B------:R-:W-:Y:S01]  /*1b00*/  UMOV UR10, UR13 ;  /* 0x0000000d000a7c82 */ /* 0x000fe20008000000 */
[----:B------:R-:W-:Y:S01]  /*1b10*/  UMOV UR11, 0x80000020 ;  /* 0x80000020000b7882 */ /* 0x000fe20000000000 */
[----:B------:R-:W-:Y:S01]  /*1b20*/  UIADD3 UR13, UR7, 0x182, URZ ;  /* 0x00000182070d7890 */ /* 0x000fe2000fffe03f */
[----:B------:R-:W-:Y:S02]  /*1b30*/  WARPGROUP.DEPBAR.LE gsb0, 0x0 ;  /* 0x00008000000079c5 */ /* 0x000fe40000010000 */
[----:B------:R-:W-:-:S06]  /*1b40*/  WARPGROUP.ARRIVE ;  /* 0x00000000000079c5 */ /* 0x000fcc0000000000 */
[----:B------:R-:W-:Y:S01]  /*1b50*/  IGMMA.64x32x32.S8.S8 R56, gdesc[UR8], RZ, !UPT, gsb0 ;  /* 0x01200000083879f1 */ /* 0x000fe2000c0410ff */
[----:B------:R-:W-:Y:S01]  /*1b60*/  UMOV UR10, UR14 ;  /* 0x0000000e000a7c82 */ /* 0x000fe20008000000 */
[----:B------:R-:W-:Y:S01]  /*1b70*/  UMOV UR11, 0x80000020 ;  /* 0x80000020000b7882 */ /* 0x000fe20000000000 */
[----:B------:R-:W-:Y:S02]  /*1b80*/  WARPGROUP.DEPBAR.LE gsb0, 0x0 ;  /* 0x00008000000079c5 */ /* 0x000fe40000010000 */
        /* <DEDUP_REMOVED lines=8> */
[----:B------:R-:W-:Y:S02]  /*1c10*/  UIADD3 UR8, UR6, 0x2, URZ ;  /* 0x0000000206087890 */ /* 0x000fe4000fffe03f */
[----:B------:R-:W-:Y:S01]  /*1c20*/  UIADD3 UR10, UR7, 0x2, URZ ;  /* 0x00000002070a7890 */ /* 0x000fe2000fffe03f */
[----:B------:R-:W-:Y:S01]  /*1c30*/  UMOV UR9, 0x80000020 ;  /* 0x8000002000097882 */ /* 0x000fe20000000000 */
[----:B------:R-:W-:Y:S01]  /*1c40*/  UMOV UR11, 0x80000020 ;  /* 0x80000020000b7882 */ /* 0x000fe20000000000 */
[----:B------:R-:W-:Y:S02]  /*1c50*/  UIADD3 UR6, UR7, 0x82, URZ ;  /* 0x0000008207067890 */ /* 0x000fe4000fffe03f */
[----:B------:R-:W-:Y:S01]  /*1c60*/  UIADD3 UR7, UR7, 0x202, URZ ;  /* 0x0000020207077890 */ /* 0x000fe2000fffe03f */
[----:B------:R-:W-:Y:S02]  /*1c70*/  WARPGROUP.DEPBAR.LE gsb0, 0x0 ;  /* 0x00008000000079c5 */ /* 0x000fe40000010000 */
[----:B------:R-:W-:-:S06]  /*1c80*/  WARPGROUP.ARRIVE ;  /* 0x00000000000079c5 */ /* 0x000fcc0000000000 */
[----:B------:R-:W-:Y:S01]  /*1c90*/  IGMMA.64x32x32.S8.S8 R88, gdesc[UR8], R88, gsb0 ;  /* 0x01200000085879f1 */ /* 0x000fe20008041058 */
[----:B------:R-:W-:Y:S01]  /*1ca0*/  UMOV UR10, UR6 ;  /* 0x00000006000a7c82 */ /* 0x000fe20008000000 */
[----:B------:R-:W-:Y:S01]  /*1cb0*/  UMOV UR11, 0x80000020 ;  /* 0x80000020000b7882 */ /* 0x000fe20000000000 */
        /* <DEDUP_REMOVED lines=17> */
[----:B------:R-:W-:Y:S03]  /*1dd0*/  IGMMA.64x32x32.S8.S8 R24, gdesc[UR8], R24, gsb0 ;  /* 0x01200000081879f1 */ /* 0x000fe60008041018 */
[----:B------:R-:W-:Y:S02]  /*1de0*/  WARPGROUP.DEPBAR.LE gsb0, 0x0 ;  /* 0x00008000000079c5 */ /* 0x000fe40000010000 */
[----:B------:R-:W-:Y:S05]  /*1df0*/  @!P2 BRA `(.L_x_21) ;  /* 0x00000004009ca947 */ /* 0x000fea0003800000 */
[----:B------:R-:W-:Y:S01]  /*1e00*/  UIADD3 UR7, UR42, 0x1, URZ ;  /* 0x000000012a077890 */ /* 0x000fe2000fffe03f */
[----:B01----:R-:W-:-:S03]  /*1e10*/  IMAD.U32 R0, RZ, RZ, UR45 ;  /* 0x0000002dff007e24 */ /* 0x003fc6000f8e00ff */
[----:B------:R-:W-:-:S04]  /*1e20*/  UISETP.NE.AND UP0, UPT, UR7, 0x10, UPT ;  /* 0x000000100700788c */ /* 0x000fc8000bf05270 */
[----:B------:R-:W-:Y:S02]  /*1e30*/  USEL UR6, URZ, 0x1, UP0 ;  /* 0x000000013f067887 */ /* 0x000fe40008000000 */
[----:B------:R-:W-:Y:S02]  /*1e40*/  USEL UR7, UR7, URZ, UP0 ;  /* 0x0000003f07077287 */ /* 0x000fe40008000000 */
[----:B------:R-:W-:-:S06]  /*1e50*/  ULOP3.LUT UR6, UR46, UR6, URZ, 0x3c, !UPT ;  /* 0x000000062e067292 */ /* 0x000fcc000f8e3c3f */
[----:B------:R-:W-:Y:S01]  /*1e60*/  IMAD.U32 R5, RZ, RZ, UR6 ;  /* 0x00000006ff057e24 */ /* 0x000fe2000f8e00ff */
[----:B------:R-:W-:-:S06]  /*1e70*/  UMOV UR6, UR42 ;  /* 0x0000002a00067c82 */ /* 0x000fcc0008000000 */
.L_x_28:
[----:B01----:R-:W-:Y:S05]  /*1e80*/  @!P0 BRA `(.L_x_22) ;  /* 0x0000000000048947 */ /* 0x003fea0003800000 */
[----:B------:R-:W-:Y:S01]  /*1e90*/  BPT.TRAP 0x1 ;  /* 0x000000040000795c */ /* 0x000fe20000300000 */
.L_x_22:
[----:B------:R-:W-:Y:S01]  /*1ea0*/  ULEA UR8, UR7, UR41, 0x3 ;  /* 0x0000002907087291 */ /* 0x000fe2000f8e183f */
[----:B------:R-:W-:-:S08]  /*1eb0*/  SHF.L.U32 R3, R5, 0x1f, RZ ;  /* 0x0000001f05037819 */ /* 0x000fd000000006ff */
[----:B------:R0:W1:Y:S01]  /*1ec0*/  SYNCS.PHASECHK.TRANS64.TRYWAIT P1, [UR8], R3 ;  /* 0x00000003ff0075a7 */ /* 0x0000620008020148 */
[----:B------:R-:W-:Y:S05]  /*1ed0*/  @!P0 BRA `(.L_x_23) ;  /* 0x0000000000048947 */ /* 0x000fea0003800000 */
[----:B------:R-:W-:Y:S01]  /*1ee0*/  BPT.TRAP 0x1 ;  /* 0x000000040000795c */ /* 0x000fe20000300000 */
.L_x_23:
[----:B-1----:R-:W-:Y:S05]  /*1ef0*/  @P1 BRA `(.L_x_24) ;  /* 0x0000000000081947 */ /* 0x002fea0003800000 */
[----:B------:R-:W1:Y:S02]  /*1f00*/  SYNCS.PHASECHK.TRANS64.TRYWAIT P1, [UR8], R3 ;  /* 0x00000003ff0075a7 */ /* 0x000e640008020148 */
[----:B-1----:R-:W-:Y:S05]  /*1f10*/  @!P1 BRA `(.L_x_25) ;  /* 0x0000006800989947 */ /* 0x002fea0003800000 */
.L_x_24:
[----:B------:R-:W-:Y:S01]  /*1f20*/  ULEA UR12, UR7, UR4, 0x8 ;  /* 0x00000004070c7291 */ /* 0x000fe2000f8e403f */
[----:B------:R-:W-:Y:S01]  /*1f30*/  WARPGROUP.ARRIVE ;  /* 0x00000000000079c5 */ /* 0x000fe20000000000 */
[----:B------:R-:W-:Y:S01]  /*1f40*/  UIMAD UR13, UR7, 0x280, UR5 ;  /* 0x00000280070d78a4 */ /* 0x000fe2000f8e0205 */
[----:B------:R-:W-:Y:S01]  /*1f50*/  UMOV UR9, 0x80000020 ;  /* 0x8000002000097882 */ /* 0x000fe20000000000 */
[----:B------:R-:W-:Y:S02]  /*1f60*/  UMOV UR11, 0x80000020 ;  /* 0x80000020000b7882 */ /* 0x000fe40000000000 */
[----:B------:R-:W-:Y:S01]  /*1f70*/  UIADD3 UR14, UR13, 0x80, URZ ;  /* 0x000000800d0e7890 */ /* 0x000fe2000fffe03f */
[----:B------:R-:W-:Y:S02]  /*1f80*/  UMOV UR8, UR12 ;  /* 0x0000000c00087c82 */ /* 0x000fe40008000000 */
[----:B------:R-:W-:Y:S01]  /*1f90*/  UMOV UR10, UR13 ;  /* 0x0000000d000a7c82 */ /* 0x000fe20008000000 */
[----:B------:R-:W-:Y:S01]  /*1fa0*/  UIADD3 UR15, UR13, 0x100, URZ ;  /* 0x000001000d0f7890 */ /* 0x000fe2000fffe03f */
[----:B------:R-:W-:Y:S01]  /*1fb0*/  IGMMA.64x32x32.S8.S8 R88, gdesc[UR8], R88, gsb0 ;  /* 0x01200000085879f1 */ /* 0x000fe20008041058 */
[----:B------:R-:W-:Y:S01]  /*1fc0*/  UMOV UR11, 0x80000020 ;  /* 0x80000020000b7882 */ /* 0x000fe20000000000 */
[----:B------:R-:W-:Y:S01]  /*1fd0*/  UMOV UR10, UR14 ;  /* 0x0000000e000a7c82 */ /* 0x000fe20008000000 */
[----:B------:R-:W-:-:S02]  /*1fe0*/  UIADD3 UR16, UR13, 0x180, URZ ;  /* 0x000001800d107890 */ /* 0x000fc4000fffe03f */
[----:B------:R-:W-:Y:S01]  /*1ff0*/  UIADD3 UR14, UR13, 0x200, URZ ;  /* 0x000002000d0e7890 */ /* 0x000fe2000fffe03f */
[----:B------:R-:W-:Y:S02]  /*2000*/  WARPGROUP.DEPBAR.LE gsb0, 0x0 ;  /* 0x00008000000079c5 */ /* 0x000fe40000010000 */
[----:B------:R-:W-:-:S06]  /*2010*/  WARPGROUP.ARRIVE ;  /* 0x00000000000079c5 */ /* 0x000fcc0000000000 */
[----:B------:R-:W-:Y:S01]  /*2020*/  IGMMA.64x32x32.S8.S8 R72, gdesc[UR8], R72, gsb0 ;  /* 0x01200000084879f1 */ /* 0x000fe20008041048 */
[----:B------:R-:W-:Y:S01]  /*2030*/  UMOV UR10, UR15 ;  /* 0x0000000f000a7c82 */ /* 0x000fe20008000000 */
[----:B------:R-:W-:Y:S01]  /*2040*/  UMOV UR11, 0x80000020 ;  /* 0x80000020000b7882 */ /* 0x000fe20000000000 */
        /* <DEDUP_REMOVED lines=46> */
[----:B------:R-:W-:Y:S01]  /*2330*/  BPT.TRAP 0x1 ;  /* 0x000000040000795c */ /* 0x000fe20000300000 */
.L_x_26:
[----:B------:R-:W-:Y:S02]  /*2340*/  UISETP.GT.U32.AND UP0, UPT, UR36, 0x1, UPT ;  /* 0x000000012400788c */ /* 0x000fe4000bf04070 */
[----:B------:R-:W-:-:S04]  /*2350*/  ULEA UR8, UR6, UR41, 0x3 ;  /* 0x0000002906087291 */ /* 0x000fc8000f8e183f */
[----:B------:R-:W-:Y:S01]  /*2360*/  UIADD3 UR8, UR8, 0x80, URZ ;  /* 0x0000008008087890 */ /* 0x000fe2000fffe03f */
[----:B------:R-:W-:-:S03]  /*2370*/  PLOP3.LUT P1, PT, PT, PT, UP0, 0x80, 0x0 ;  /* 0x000000000000781c */ /* 0x000fc60003f2f008 */
[----:B------:R-:W-:-:S09]  /*2380*/  UPRMT UR8, URZ, 0x654, UR8 ;  /* 0x000006543f087896 */ /* 0x000fd20008000008 */
[----:B------:R-:W-:Y:S01]  /*2390*/  SYNCS.ARRIVE.TRANS64.RED.A1T0 RZ, [UR8], RZ ;  /* 0x000000ffffff79a7 */ /* 0x000fe20008100408 */
[----:B------:R-:W-:Y:S05]  /*23a0*/  @P1 BRA `(.L_x_27) ;  /* 0x0000000000041947 */ /* 0x000fea0003800000 */
[----:B------:R-:W-:Y:S01]  /*23b0*/  BPT.TRAP 0x1 ;  /* 0x000000040000795c */ /* 0x000fe20000300000 */
.L_x_27:
[----:B------:R-:W-:Y:S01]  /*23c0*/  UIADD3 UR7, UR7, 0x1, URZ ;  /* 0x0000000107077890 */ /* 0x000fe2000fffe03f */
[C---:B------:R-:W-:Y:S01]  /*23d0*/  ISETP.GT.AND P1, PT, R0.reuse, 0x1, PT ;  /* 0x000000010000780c */ /* 0x040fe20003f24270 */
[----:B------:R-:W-:Y:S01]  /*23e0*/  UIADD3 UR6, UR6, 0x1, URZ ;  /* 0x0000000106067890 */ /* 0x000fe2000fffe03f */
[----:B------:R-:W-:Y:S01]  /*23f0*/  VIADD R0, R0, 0xffffffff ;  /* 0xffffffff00007836 */ /* 0x000fe20000000000 */
[----:B------:R-:W-:Y:S02]  /*2400*/  UISETP.NE.AND UP0, UPT, UR7, 0x10, UPT ;  /* 0x000000100700788c */ /* 0x000fe4000bf05270 */
[----:B------:R-:W-:Y:S02]  /*2410*/  UISETP.NE.AND UP1, UPT, UR6, 0x10, UPT ;  /* 0x000000100600788c */ /* 0x000fe4000bf25270 */
[----:B------:R-:W-:Y:S02]  /*2420*/  USEL UR8, URZ, 0x1, UP0 ;  /* 0x000000013f087887 */ /* 0x000fe40008000000 */
[----:B------:R-:W-:-:S02]  /*2430*/  USEL UR7, UR7, URZ, UP0 ;  /* 0x0000003f07077287 */ /* 0x000fc40008000000 */
[----:B------:R-:W-:Y:S02]  /*2440*/  USEL UR6, UR6, URZ, UP1 ;  /* 0x0000003f06067287 */ /* 0x000fe40008800000 */
[----:B------:R-:W-:Y:S01]  /*2450*/  LOP3.LUT R5, R5, UR8, RZ, 0x3c, !PT ;  /* 0x0000000805057c12 */ /* 0x000fe2000f8e3cff */
[----:B------:R-:W-:Y:S09]  /*2460*/  @P1 BRA `(.L_x_28) ;  /* 0xfffffff800841947 */ /* 0x000ff2000383ffff */
.L_x_21:
[----:B01----:R-:W0:Y:S01]  /*2470*/  LDC R0, c[0x0][0x28c] ;  /* 0x0000a300ff007b82 */ /* 0x003e220000000800 */
[----:B------:R1:W-:Y:S01]  /*2480*/  SYNCS.ARRIVE.TRANS64.A1T0 RZ, [R108+UR44], RZ ;  /* 0x000000ff6cff79a7 */ /* 0x0003e2000810002c */
[----:B0-----:R-:W-:-:S13]  /*2490*/  ISETP.GE.AND P1, PT, R0, 0x1, PT ;  /* 0x000000010000780c */ /* 0x001fda0003f26270 */
[----:B-1----:R-:W-:Y:S05]  /*24a0*/  @!P1 BRA `(.L_x_29) ;  /* 0x0000000000309947 */ /* 0x002fea0003800000 */
[----:B------:R-:W-:Y:S05]  /*24b0*/  @!P0 BRA `(.L_x_30) ;  /* 0x0000000000048947 */ /* 0x000fea0003800000 */
[----:B------:R-:W-:Y:S01]  /*24c0*/  BPT.TRAP 0x1 ;  /* 0x000000040000795c */ /* 0x000fe20000300000 */
.L_x_30:
[----:B------:R-:W-:Y:S02]  /*24d0*/  UIADD3 UR4, UR45, UR42, URZ ;  /* 0x0000002a2d047290 */ /* 0x000fe4000fffe03f */
[----:B------:R-:W-:Y:S02]  /*24e0*/  UISETP.GT.U32.AND UP0, UPT, UR36, 0x1, UPT ;  /* 0x000000012400788c */ /* 0x000fe4000bf04070 */
[----:B------:R-:W-:-:S04]  /*24f0*/  USHF.L.U32 UR4, UR4, 0x3, URZ ;  /* 0x0000000304047899 */ /* 0x000fc8000800063f */
[----:B------:R-:W-:Y:S01]  /*2500*/  ULOP3.LUT UR4, UR4, 0x78, URZ, 0xc0, !UPT ;  /* 0x0000007804047892 */ /* 0x000fe2000f8ec03f */
[----:B------:R-:W-:-:S03]  /*2510*/  PLOP3.LUT P0, PT, PT, PT, UP0, 0x80, 0x0 ;  /* 0x000000000000781c */ /* 0x000fc60003f0f008 */
[----:B------:R-:W-:-:S04]  /*2520*/  UIADD3 UR4, UR41, 0x80, UR4 ;  /* 0x0000008029047890 */ /* 0x000fc8000fffe004 */
[----:B------:R-:W-:-:S09]  /*2530*/  UPRMT UR4, URZ, 0x654, UR4 ;  /* 0x000006543f047896 */ /* 0x000fd20008000004 */
[----:B------:R-:W-:Y:S01]  /*2540*/  SYNCS.ARRIVE.TRANS64.RED.A1T0 RZ, [UR4], RZ ;  /* 0x000000ffffff79a7 */ /* 0x000fe20008100404 */
[----:B------:R-:W-:Y:S05]  /*2550*/  @P0 BRA `(.L_x_29) ;  /* 0x0000000000040947 */ /* 0x000fea0003800000 */
[----:B------:R-:W-:Y:S01]  /*2560*/  BPT.TRAP 0x1 ;  /* 0x000000040000795c */ /* 0x000fe20000300000 */
.L_x_29:
[----:B------:R-:W-:Y:S01]  /*2570*/  SHF.L.U32 R0, R113, 0x1f, RZ ;  /* 0x0000001f71007819 */ /* 0x000fe200000006ff */
[----:B------:R-:W-:Y:S01]  /*2580*/  UIADD3 UR42, UR40, UR42, URZ ;  /* 0x0000002a282a7290 */ /* 0x000fe2000fffe03f */
[----:B------:R-:W0:Y:S01]  /*2590*/  LDC R7, c[0x0][0x288] ;  /* 0x0000a200ff077b82 */ /* 0x000e220000000800 */
[----:B------:R-:W-:Y:S02]  /*25a0*/  IMAD.SHL.U32 R8, R106, 0x2, RZ ;  /* 0x000000026a087824 */ /* 0x000fe400078e00ff */
[----:B------:R-:W-:Y:S02]  /*25b0*/  USHF.R.U32.HI UR4, URZ, 0x4, UR42 ;  /* 0x000000043f047899 */ /* 0x000fe4000801162a */
[----:B------:R-:W-:Y:S01]  /*25c0*/  UISETP.GT.U32.AND UP0, UPT, UR42, 0xf, UPT ;  /* 0x0000000f2a00788c */ /* 0x000fe2000bf04070 */
[----:B------:R-:W-:Y:S01]  /*25d0*/  SHF.R.S32.HI R9, RZ, 0x1f, R8 ;  /* 0x0000001fff097819 */ /* 0x000fe20000011408 */
[----:B------:R-:W-:Y:S01]  /*25e0*/  ULOP3.LUT UR4, UR4, 0x1, URZ, 0xc0, !UPT ;  /* 0x0000000104047892 */ /* 0x000fe2000f8ec03f */
[----:B------:R-:W1:Y:S01]  /*25f0*/  SYNCS.PHASECHK.TRANS64.TRYWAIT P0, [R107+UR43+0x10], R0 ;  /* 0x000010006b0075a7 */ /* 0x000e62000800016b */
[----:B------:R-:W-:-:S02]  /*2600*/  UISETP.LT.U32.AND UP0, UPT, UR40, 0x10, UP0 ;  /* 0x000000102800788c */ /* 0x000fc40008701070 */
[----:B------:R-:W-:Y:S02]  /*2610*/  UISETP.NE.U32.AND UP1, UPT, UR4, 0x1, UPT ;  /* 0x000000010400788c */ /* 0x000fe4000bf25070 */
[----:B------:R-:W-:Y:S02]  /*2620*/  USEL UR5, URZ, 0x1, !UP0 ;  /* 0x000000013f057887 */ /* 0x000fe4000c000000 */
[----:B------:R-:W-:Y:S02]  /*2630*/  UISETP.GT.U32.AND UP1, UPT, UR40, 0xf, !UP1 ;  /* 0x0000000f2800788c */ /* 0x000fe4000cf24070 */
[----:B------:R-:W-:Y:S02]  /*2640*/  ULOP3.LUT UR42, UR42, 0xf, URZ, 0xc0, !UPT ;  /* 0x0000000f2a2a7892 */ /* 0x000fe4000f8ec03f */
[----:B------:R-:W-:-:S04]  /*2650*/  USEL UR4, URZ, 0x1, !UP1 ;  /* 0x000000013f047887 */ /* 0x000fc8000c800000 */
[----:B------:R-:W-:Y:S01]  /*2660*/  ULOP3.LUT UR46, UR4, UR46, UR5, 0x96, !UPT ;  /* 0x0000002e042e7292 */ /* 0x000fe2000f8e9605 */
[----:B01----:R-:W-:Y:S11]  /*2670*/  @!P0 BRA `(.L_x_31) ;  /* 0x0000006000d88947 */ /* 0x003ff60003800000 */
.L_x_233:
[----:B0-----:R-:W-:Y:S01]  /*2680*/  IMAD.SHL.U32 R0, R19, 0x40, RZ ;  /* 0x0000004013007824 */ /* 0x001fe200078e00ff */
[----:B------:R-:W-:Y:S01]  /*2690*/  ULDC UR6, c[0x0][0x284] ;  /* 0x0000a10000067ab9 */ /* 0x000fe20000000800 */
[----:B------:R-:W-:Y:S01]  /*26a0*/  IMAD R11, R18, 0xa0, RZ ;  /* 0x000000a0120b7824 */ /* 0x000fe200078e02ff */
[----:B------:R-:W-:Y:S01]  /*26b0*/  SHF.R.S32.HI R116, RZ, 0x1f, R2 ;  /* 0x0000001fff747819 */ /* 0x000fe20000011402 */
[----:B------:R-:W-:Y:S01]  /*26c0*/  ULDC.64 UR4, c[0x0][0x5d0] ;  /* 0x0001740000047ab9 */ /* 0x000fe20000000a00 */
[----:B------:R-:W-:Y:S01]  /*26d0*/  ISETP.GE.AND P0, PT, R0, UR6, PT ;  /* 0x0000000600007c0c */ /* 0x000fe2000bf06270 */
[----:B------:R-:W-:Y:S01]  /*26e0*/  IMAD.WIDE.U32 R4, R2, UR4, R8 ;  /* 0x0000000402047c25 */ /* 0x000fe2000f8e0008 */
[----:B------:R-:W-:Y:S02]  /*26f0*/  SHF.R.S32.HI R18, RZ, 0x1f, R11 ;  /* 0x0000001fff127819 */ /* 0x000fe4000001140b */
[C---:B------:R-:W-:Y:S01]  /*2700*/  ISETP.GE.OR P0, PT, R11.reuse, R7, P0 ;  /* 0x000000070b00720c */ /* 0x040fe20000706670 */
[----:B------:R-:W-:Y:S01]  /*2710*/  IMAD R3, R116, UR4, RZ ;  /* 0x0000000474037c24 */ /* 0x000fe2000f8e02ff */
[----:B------:R-:W-:-:S03]  /*2720*/  IADD3 R4, P1, R11, R4, RZ ;  /* 0x000000040b047210 */ /* 0x000fc60007f3e0ff */
[----:B------:R-:W-:-:S05]  /*2730*/  IMAD R3, R2, UR5, R3 ;  /* 0x0000000502037c24 */ /* 0x000fca000f8e0203 */
[----:B------:R-:W-:-:S03]  /*2740*/  IADD3.X R5, R18, R5, R3, P1, !PT ;  /* 0x0000000512057210 */ /* 0x000fc60000ffe403 */
[----:B------:R-:W-:Y:S05]  /*2750*/  @P0 BRA `(.L_x_32) ;  /* 0x0000004000e00947 */ /* 0x000fea0003800000 */
[----:B------:R-:W0:Y:S01]  /*2760*/  LDC.64 R12, c[0x0][0x5c8] ;  /* 0x00017200ff0c7b82 */ /* 0x000e220000000a00 */
[----:B------:R-:W-:Y:S01]  /*2770*/  IMAD.WIDE R14, R19, 0x40, R104 ;  /* 0x00000040130e7825 */ /* 0x000fe200078e0268 */
[----:B------:R-:W-:Y:S01]  /*2780*/  ULDC.64 UR4, c[0x0][0x5c0] ;  /* 0x0001700000047ab9 */ /* 0x000fe20000000a00 */
[----:B------:R-:W-:Y:S02]  /*2790*/  BSSY B0, `(.L_x_32) ;  /* 0x0000434000007945 */ /* 0x000fe40003800000 */
[----:B------:R-:W-:Y:S02]  /*27a0*/  IMAD R10, R106, -0x2, R7 ;  /* 0xfffffffe6a0a7824 */ /* 0x000fe400078e0207 */
[----:B------:R-:W-:Y:S02]  /*27b0*/  IMAD.IADD R0, R111, 0x1, -R0 ;  /* 0x000000016f007824 */ /* 0x000fe400078e0a00 */
[----:B------:R-:W-:Y:S02]  /*27c0*/  IMAD.IADD R10, R10, 0x1, -R11 ;  /* 0x000000010a0a7824 */ /* 0x000fe400078e0a0b */
[----:B0-----:R-:W-:-:S02]  /*27d0*/  IMAD R3, R15, R12, RZ ;  /* 0x0000000c0f037224 */ /* 0x001fc400078e02ff */
[----:B------:R-:W-:-:S04]  /*27e0*/  IMAD.WIDE.U32 R4, R14, R12, R4 ;  /* 0x0000000c0e047225 */ /* 0x000fc800078e0004 */
[----:B------:R-:W-:Y:S01]  /*27f0*/  IMAD R3, R14, R13, R3 ;  /* 0x0000000d0e037224 */ /* 0x000fe200078e0203 */
[----:B------:R-:W-:-:S03]  /*2800*/  IADD3 R4, P0, R4, UR4, RZ ;  /* 0x0000000404047c10 */ /* 0x000fc6000ff1e0ff */
[----:B------:R-:W-:Y:S01]  /*2810*/  IMAD.IADD R3, R5, 0x1, R3 ;  /* 0x0000000105037824 */ /* 0x000fe200078e0203 */
[----:B------:R-:W-:-:S04]  /*2820*/  LEA R6, P1, R12, R4, 0x3 ;  /* 0x000000040c067211 */ /* 0x000fc800078218ff */
[----:B------:R-:W-:Y:S02]  /*2830*/  IADD3.X R5, R3, UR5, RZ, P0, !PT ;  /* 0x0000000503057c10 */ /* 0x000fe400087fe4ff */
[----:B-----5:R-:W-:Y:S02]  /*2840*/  ISETP.NE.AND P0, PT, R23, RZ, PT ;  /* 0x000000ff1700720c */ /* 0x020fe40003f05270 */
[----:B------:R-:W-:-:S11]  /*2850*/  LEA.HI.X R7, R12, R5, R13, 0x3, P1 ;  /* 0x000000050c077211 */ /* 0x000fd600008f1c0d */
[----:B------:R-:W-:Y:S05]  /*2860*/  @!P0 BRA `(.L_x_33) ;  /* 0x0000003000388947 */ /* 0x000fea0003800000 */
[----:B------:R-:W0:Y:S01]  /*2870*/  LDC.64 R20, c[0x0][0x5b0] ;  /* 0x00016c00ff147b82 */ /* 0x000e220000000a00 */
[----:B------:R-:W-:Y:S01]  /*2880*/  ULDC.64 UR4, c[0x0][0x5b8] ;  /* 0x00016e0000047ab9 */ /* 0x000fe20000000a00 */
[----:B------:R-:W-:Y:S01]  /*2890*/  ISETP.GE.AND P2, PT, R10, 0x1, PT ;  /* 0x000000010a00780c */ /* 0x000fe20003f46270 */
[----:B------:R-:W-:Y:S01]  /*28a0*/  IMAD.WIDE.U32 R8, R2, UR4, R8 ;  /* 0x0000000402087c25 */ /* 0x000fe2000f8e0008 */
[----:B------:R-:W-:Y:S02]  /*28b0*/  BSSY B1, `(.L_x_34) ;  /* 0x000000e000017945 */ /* 0x000fe40003800000 */
[----:B------:R-:W-:Y:S01]  /*28c0*/  ISETP.LT.OR P4, PT, R0, 0x1, !P2 ;  /* 0x000000010000780c */ /* 0x000fe20005781670 */
[----:B------:R-:W-:Y:S01]  /*28d0*/  IMAD R3, R116, UR4, RZ ;  /* 0x0000000474037c24 */ /* 0x000fe2000f8e02ff */
[----:B------:R-:W1:Y:S01]  /*28e0*/  LDC.64 R114, c[0x0][0x5a8] ;  /* 0x00016a00ff727b82 */ /* 0x000e620000000a00 */
[----:B------:R-:W-:Y:S02]  /*28f0*/  IADD3 R8, P0, R11, R8, RZ ;  /* 0x000000080b087210 */ /* 0x000fe40007f1e0ff */
[----:B------:R-:W-:-:S05]  /*2900*/  IMAD R3, R2, UR5, R3 ;  /* 0x0000000502037c24 */ /* 0x000fca000f8e0203 */
[----:B------:R-:W-:Y:S01]  /*2910*/  IADD3.X R9, R18, R9, R3, P0, !PT ;  /* 0x0000000912097210 */ /* 0x000fe200007fe403 */
[-C--:B0-----:R-:W-:Y:S02]  /*2920*/  IMAD R11, R15, R20.reuse, RZ ;  /* 0x000000140f0b7224 */ /* 0x081fe400078e02ff */
[----:B------:R-:W-:-:S04]  /*2930*/  IMAD.WIDE.U32 R2, R14, R20, R8 ;  /* 0x000000140e027225 */ /* 0x000fc800078e0008 */
[----:B------:R-:W-:Y:S01]  /*2940*/  IMAD R19, R14, R21, R11 ;  /* 0x000000150e137224 */ /* 0x000fe200078e020b */
[----:B-1----:R-:W-:-:S04]  /*2950*/  IADD3 R2, P0, R2, R114, RZ ;  /* 0x0000007202027210 */ /* 0x002fc80007f1e0ff */
[----:B------:R-:W-:Y:S01]  /*2960*/  IADD3.X R3, R115, R3, R19, P0, !PT ;  /* 0x0000000373037210 */ /* 0x000fe200007fe413 */
[----:B------:R-:W-:Y:S08]  /*2970*/  @P4 BRA `(.L_x_35) ;  /* 0x0000000000044947 */ /* 0x000ff00003800000 */
[----:B------:R0:W5:Y:S02]  /*2980*/  LDG.E.U8 R112, desc[UR50][R2.64] ;  /* 0x0000003202707981 */ /* 0x000164000c1e1100 */
.L_x_35:
[----:B------:R-:W-:Y:S05]  /*2990*/  BSYNC B1 ;  /* 0x0000000000017941 */ /* 0x000fea0003800000 */
.L_x_34:
[C---:B------:R-:W-:Y:S01]  /*29a0*/  SHF.L.U64.HI R13, R20.reuse, 0x3, R21 ;  /* 0x00000003140d7819 */ /* 0x040fe20000010215 */
[----:B------:R-:W-:Y:S01]  /*29b0*/  IMAD.SHL.U32 R12, R20, 0x8, RZ ;  /* 0x00000008140c7824 */ /* 0x000fe200078e00ff */
[----:B-----5:R-:W-:Y:S01]  /*29c0*/  LOP3.LUT R11, R112, 0xffff, RZ, 0xc0, !PT ;  /* 0x0000ffff700b7812 */ /* 0x020fe200078ec0ff */
[----:B------:R-:W-:Y:S01]  /*29d0*/  BSSY B1, `(.L_x_36) ;  /* 0x0000016000017945 */ /* 0x000fe20003800000 */
[----:B------:R-:W-:Y:S01]  /*29e0*/  ISETP.GE.AND P1, PT, R10, 0x2, PT ;  /* 0x000000020a00780c */ /* 0x000fe20003f26270 */
[----:B------:R-:W-:Y:S01]  /*29f0*/  IMAD.WIDE.U32 R12, R14, R20, R12 ;  /* 0x000000140e0c7225 */ /* 0x000fe200078e000c */
[----:B------:R-:W-:Y:S02]  /*2a00*/  PRMT R18, R11, 0x8880, RZ ;  /* 0x000088800b127816 */ /* 0x000fe400000000ff */
[----:B------:R-:W-:Y:S01]  /*2a10*/  ISETP.LT.OR P6, PT, R0, 0x1, !P1 ;  /* 0x000000010000780c */ /* 0x000fe20004fc1670 */
[----:B------:R-:W-:Y:S01]  /*2a20*/  IMAD.IADD R14, R19, 0x1, R13 ;  /* 0x00000001130e7824 */ /* 0x000fe200078e020d */
[----:B------:R-:W-:Y:S01]  /*2a30*/  IADD3 R8, P0, P3, R8, R114, R12 ;  /* 0x0000007208087210 */ /* 0x000fe20007b1e00c */
[----:B------:R-:W-:Y:S01]  /*2a40*/  IMAD R11, R18, R23, RZ ;  /* 0x00000017120b7224 */ /* 0x000fe200078e02ff */
[----:B------:R-:W-:-:S02]  /*2a50*/  ISETP.LT.OR P2, PT, R0, 0x9, !P2 ;  /* 0x000000090000780c */ /* 0x000fc40005741670 */
[----:B------:R-:W-:Y:S01]  /*2a60*/  IADD3.X R9, R9, R115, R14, P0, P3 ;  /* 0x0000007309097210 */ /* 0x000fe200007e640e */
[----:B------:R-:W-:Y:S01]  /*2a70*/  @!P4 IMAD R13, R88, R22, R11 ;  /* 0x00000016580dc224 */ /* 0x000fe200078e020b */
[C---:B------:R-:W-:Y:S02]  /*2a80*/  ISETP.GE.AND P3, PT, R10.reuse, 0x9, PT ;  /* 0x000000090a00780c */ /* 0x040fe40003f66270 */
[----:B------:R-:W-:Y:S02]  /*2a90*/  ISETP.GE.AND P0, PT, R10, 0xa, PT ;  /* 0x0000000a0a00780c */ /* 0x000fe40003f06270 */
[----:B------:R1:W-:Y:S01]  /*2aa0*/  @!P4 STG.E.U8 desc[UR50][R4.64], R13 ;  /* 0x0000000d0400c986 */ /* 0x0003e2000c101132 */
[C---:B------:R-:W-:Y:S02]  /*2ab0*/  ISETP.LT.OR P5, PT, R0.reuse, 0x1, !P3 ;  /* 0x000000010000780c */ /* 0x040fe40005fa1670 */
[C---:B------:R-:W-:Y:S02]  /*2ac0*/  ISETP.LT.OR P1, PT, R0.reuse, 0x9, !P1 ;  /* 0x000000090000780c */ /* 0x040fe40004f21670 */
[----:B------:R-:W-:-:S02]  /*2ad0*/  ISETP.LT.OR P4, PT, R0, 0x1, !P0 ;  /* 0x000000010000780c */ /* 0x000fc40004781670 */
[----:B------:R-:W-:Y:S01]  /*2ae0*/  ISETP.LT.OR P3, PT, R0, 0x9, !P3 ;  /* 0x000000090000780c */ /* 0x000fe20005f61670 */
[----:B------:R-:W-:-:S12]  /*2af0*/  @P6 BRA `(.L_x_37) ;  /* 0x00000000000c6947 */ /* 0x000fd80003800000 */
[----:B------:R-:W2:Y:S02]  /*2b00*/  LDG.E.U8 R112, desc[UR50][R2.64+0x1] ;  /* 0x0000013202707981 */ /* 0x000ea4000c1e1100 */
[----:B--2---:R-:W-:-:S05]  /*2b10*/  PRMT R12, R112, 0x8880, RZ ;  /* 0x00008880700c7816 */ /* 0x004fca00000000ff */
[----:B------:R-:W-:-:S07]  /*2b20*/  IMAD R11, R12, R23, RZ ;  /* 0x000000170c0b7224 */ /* 0x000fce00078e02ff */
.L_x_37:
[----:B------:R-:W-:Y:S05]  /*2b30*/  BSYNC B1 ;  /* 0x0000000000017941 */ /* 0x000fea0003800000 */
.L_x_36:
[----:B------:R-:W-:Y:S01]  /*2b40*/  @!P6 IMAD R89, R89, R22, R11 ;  /* 0x000000165959e224 */ /* 0x000fe200078e020b */
[----:B------:R-:W-:Y:S04]  /*2b50*/  BSSY B1, `(.L_x_38) ;  /* 0x0000006000017945 */ /* 0x000fe80003800000 */
[----:B------:R2:W-:Y:S01]  /*2b60*/  @!P6 STG.E.U8 desc[UR50][R4.64+0x1], R89 ;  /* 0x000001590400e986 */ /* 0x0005e2000c101132 */
[----:B------:R-:W-:Y:S05]  /*2b70*/  @P2 BRA `(.L_x_39) ;  /* 0x00000000000c2947 */ /* 0x000fea0003800000 */
[----:B------:R-:W3:Y:S02]  /*2b80*/  LDG.E.U8 R112, desc[UR50][R8.64] ;  /* 0x0000003208707981 */ /* 0x000ee4000c1e1100 */
[----:B---3--:R-:W-:-:S05]  /*2b90*/  PRMT R12, R112, 0x8880, RZ ;  /* 0x00008880700c7816 */ /* 0x008fca00000000ff */
[----:B------:R-:W-:-:S07]  /*2ba0*/  IMAD R11, R12, R23, RZ ;  /* 0x000000170c0b7224 */ /* 0x000fce00078e02ff */
.L_x_39:
[----:B------:R-:W-:Y:S05]  /*2bb0*/  BSYNC B1 ;  /* 0x0000000000017941 */ /* 0x000fea0003800000 */
.L_x_38:
[----:B-1----:R-:W-:Y:S01]  /*2bc0*/  @!P2 IMAD R13, R90, R22, R11 ;  /* 0x000000165a0da224 */ /* 0x002fe200078e020b */
[----:B------:R-:W-:Y:S04]  /*2bd0*/  BSSY B1, `(.L_x_40) ;  /* 0x0000006000017945 */ /* 0x000fe80003800000 */
[----:B------:R1:W-:Y:S01]  /*2be0*/  @!P2 STG.E.U8 desc[UR50][R6.64], R13 ;  /* 0x0000000d0600a986 */ /* 0x0003e2000c101132 */
[----:B------:R-:W-:Y:S05]  /*2bf0*/  @P1 BRA `(.L_x_41) ;  /* 0x00000000000c1947 */ /* 0x000fea0003800000 */
[----:B------:R-:W3:Y:S02]  /*2c00*/  LDG.E.U8 R112, desc[UR50][R8.64+0x1] ;  /* 0x0000013208707981 */ /* 0x000ee4000c1e1100 */
[----:B---3--:R-:W-:-:S05]  /*2c10*/  PRMT R12, R112, 0x8880, RZ ;  /* 0x00008880700c7816 */ /* 0x008fca00000000ff */
[----:B------:R-:W-:-:S07]  /*2c20*/  IMAD R11, R12, R23, RZ ;  /* 0x000000170c0b7224 */ /* 0x000fce00078e02ff */
.L_x_41:
[----:B------:R-:W-:Y:S05]  /*2c30*/  BSYNC B1 ;  /* 0x0000000000017941 */ /* 0x000fea0003800000 */
.L_x_40:
[----:B------:R-:W-:Y:S01]  /*2c40*/  @!P1 IMAD R91, R91, R22, R11 ;  /* 0x000000165b5b9224 */ /* 0x000fe200078e020b */
[----:B------:R-:W-:Y:S04]  /*2c50*/  BSSY B1, `(.L_x_42) ;  /* 0x0000006000017945 */ /* 0x000fe80003800000 */
[----:B------:R3:W-:Y:S01]  /*2c60*/  @!P1 STG.E.U8 desc[UR50][R6.64+0x1], R91 ;  /* 0x0000015b06009986 */ /* 0x0007e2000c101132 */
[----:B------:R-:W-:Y:S05]  /*2c70*/  @P5 BRA `(.L_x_43) ;  /* 0x00000000000c5947 */ /* 0x000fea0003800000 */
[----:B------:R-:W4:Y:S02]  /*2c80*/  LDG.E.U8 R112, desc[UR50][R2.64+0x8] ;  /* 0x0000083202707981 */ /* 0x000f24000c1e1100 */
[----:B----4-:R-:W-:-:S05]  /*2c90*/  PRMT R12, R112, 0x8880, RZ ;  /* 0x00008880700c7816 */ /* 0x010fca00000000ff */
[----:B------:R-:W-:-:S07]  /*2ca0*/  IMAD R11, R12, R23, RZ ;  /* 0x000000170c0b7224 */ /* 0x000fce00078e02ff */
.L_x_43:
[----:B------:R-:W-:Y:S05]  /*2cb0*/  BSYNC B1 ;  /* 0x0000000000017941 */ /* 0x000fea0003800000 */
.L_x_42:
[----:B-1----:R-:W-:Y:S01]  /*2cc0*/  @!P5 IMAD R13, R92, R22, R11 ;  /* 0x000000165c0dd224 */ /* 0x002fe200078e020b */
[----:B------:R-:W-:Y:S04]  /*2cd0*/  BSSY B1, `(.L_x_44) ;  /* 0x0000006000017945 */ /* 0x000fe80003800000 */
[----:B------:R1:W-:Y:S01]  /*2ce0*/  @!P5 STG.E.U8 desc[UR50][R4.64+0x8], R13 ;  /* 0x0000080d0400d986 */ /* 0x0003e2000c101132 */
[----:B------:R-:W-:Y:S05]  /*2cf0*/  @P4 BRA `(.L_x_45) ;  /* 0x00000000000c4947 */ /* 0x000fea0003800000 */
[----:B------:R-:W4:Y:S02]  /*2d00*/  LDG.E.U8 R112, desc[UR50][R2.64+0x9] ;  /* 0x0000093202707981 */ /* 0x000f24000c1e1100 */
[----:B----4-:R-:W-:-:S05]  /*2d10*/  PRMT R12, R112, 0x8880, RZ ;  /* 0x00008880700c7816 */ /* 0x010fca00000000ff */
[----:B------:R-:W-:-:S07]  /*2d20*/  IMAD R11, R12, R23, RZ ;  /* 0x000000170c0b7224 */ /* 0x000fce00078e02ff */
.L_x_45:
[----:B------:R-:W-:Y:S05]  /*2d30*/  BSYNC B1 ;  /* 0x0000000000017941 */ /* 0x000fea0003800000 */
.L_x_44:
[----:B------:R-:W-:Y:S01]  /*2d40*/  @!P4 IMAD R93, R93, R22, R11 ;  /* 0x000000165d5dc224 */ /* 0x000fe200078e020b */
[----:B------:R-:W-:Y:S04]  /*2d50*/  BSSY B1, `(.L_x_46) ;  /* 0x0000006000017945 */ /* 0x000fe80003800000 */
[----:B------:R4:W-:Y:S01]  /*2d60*/  @!P4 STG.E.U8 desc[UR50][R4.64+0x9], R93 ;  /* 0x0000095d0400c986 */ /* 0x0009e2000c101132 */
[----:B------:R-:W-:Y:S05]  /*2d70*/  @P3 BRA `(.L_x_47) ;  /* 0x00000000000c3947 */ /* 0x000fea0003800000 */
[----:B------:R-:W5:Y:S02]  /*2d80*/  LDG.E.U8 R112, desc[UR50][R8.64+0x8] ;  /* 0x0000083208707981 */ /* 0x000f64000c1e1100 */
[----:B-----5:R-:W-:-:S05]  /*2d90*/  PRMT R12, R112, 0x8880, RZ ;  /* 0x00008880700c7816 */ /* 0x020fca00000000ff */
[----:B------:R-:W-:-:S07]  /*2da0*/  IMAD R11, R12, R23, RZ ;  /* 0x000000170c0b7224 */ /* 0x000fce00078e02ff */
.L_x_47:
[----:B------:R-:W-:Y:S05]  /*2db0*/  BSYNC B1 ;  /* 0x0000000000017941 */ /* 0x000fea0003800000 */
.L_x_46:
[----:B------:R-:W-:Y:S01]  /*2dc0*/  ISETP.LT.OR P0, PT, R0, 0x9, !P0 ;  /* 0x000000090000780c */ /* 0x000fe20004701670 */
[----:B-1----:R-:W-:Y:S01]  /*2dd0*/  @!P3 IMAD R13, R94, R22, R11 ;  /* 0x000000165e0db224 */ /* 0x002fe200078e020b */
[C---:B------:R-:W-:Y:S01]  /*2de0*/  ISETP.GE.AND P2, PT, R10.reuse, 0x11, PT ;  /* 0x000000110a00780c */ /* 0x040fe20003f46270 */
[----:B------:R-:W-:Y:S01]  /*2df0*/  BSSY B1, `(.L_x_48) ;  /* 0x000000d000017945 */ /* 0x000fe20003800000 */
[C---:B------:R-:W-:Y:S02]  /*2e00*/  ISETP.GE.AND P1, PT, R10.reuse, 0x12, PT ;  /* 0x000000120a00780c */ /* 0x040fe40003f26270 */
[----:B------:R1:W-:Y:S01]  /*2e10*/  @!P3 STG.E.U8 desc[UR50][R6.64+0x8], R13 ;  /* 0x0000080d0600b986 */ /* 0x0003e2000c101132 */
[----:B------:R-:W-:Y:S02]  /*2e20*/  ISETP.GE.AND P3, PT, R10, 0x19, PT ;  /* 0x000000190a00780c */ /* 0x000fe40003f66270 */
[C---:B------:R-:W-:Y:S02]  /*2e30*/  ISETP.LT.OR P5, PT, R0.reuse, 0x1, !P2 ;  /* 0x000000010000780c */ /* 0x040fe400057a1670 */
[----:B------:R-:W-:-:S02]  /*2e40*/  ISETP.LT.OR P4, PT, R0, 0x1, !P1 ;  /* 0x000000010000780c */ /* 0x000fc40004f81670 */
[C---:B------:R-:W-:Y:S02]  /*2e50*/  ISETP.LT.OR P2, PT, R0.reuse, 0x9, !P2 ;  /* 0x000000090000780c */ /* 0x040fe40005741670 */
[C---:B------:R-:W-:Y:S02]  /*2e60*/  ISETP.LT.OR P1, PT, R0.reuse, 0x9, !P1 ;  /* 0x000000090000780c */ /* 0x040fe40004f21670 */
[----:B------:R-:W-:Y:S01]  /*2e70*/  ISETP.LT.OR P6, PT, R0, 0x1, !P3 ;  /* 0x000000010000780c */ /* 0x000fe20005fc1670 */
[----:B-1----:R-:W-:-:S12]  /*2e80*/  @P0 BRA `(.L_x_49) ;  /* 0x00000000000c0947 */ /* 0x002fd80003800000 */
[----:B------:R-:W5:Y:S02]  /*2e90*/  LDG.E.U8 R112, desc[UR50][R8.64+0x9] ;  /* 0x0000093208707981 */ /* 0x000f64000c1e1100 */
[----:B-----5:R-:W-:-:S05]  /*2ea0*/  PRMT R12, R112, 0x8880, RZ ;  /* 0x00008880700c7816 */ /* 0x020fca00000000ff */
[----:B------:R-:W-:-:S07]  /*2eb0*/  IMAD R11, R12, R23, RZ ;  /* 0x000000170c0b7224 */ /* 0x000fce00078e02ff */
.L_x_49:
[----:B------:R-:W-:Y:S05]  /*2ec0*/  BSYNC B1 ;  /* 0x0000000000017941 */ /* 0x000fea0003800000 */
.L_x_48:
[----:B------:R-:W-:Y:S01]  /*2ed0*/  @!P0 IMAD R95, R95, R22, R11 ;  /* 0x000000165f5f8224 */ /* 0x000fe200078e020b */
[----:B------:R-:W-:Y:S04]  /*2ee0*/  BSSY B1, `(.L_x_50) ;  /* 0x0000006000017945 */ /* 0x000fe80003800000 */
[----:B------:R1:W-:Y:S01]  /*2ef0*/  @!P0 STG.E.U8 desc[UR50][R6.64+0x9], R95 ;  /* 0x0000095f06008986 */ /* 0x0003e2000c101132 */
[----:B------:R-:W-:Y:S05]  /*2f00*/  @P5 BRA `(.L_x_51) ;  /* 0x00000000000c5947 */ /* 0x000fea0003800000 */
[----:B------:R-:W5:Y:S02]  /*2f10*/  LDG.E.U8 R112, desc[UR50][R2.64+0x10] ;  /* 0x0000103202707981 */ /* 0x000f64000c1e1100 */
[----:B-----5:R-:W-:-:S05]  /*2f20*/  PRMT R12, R112, 0x8880, RZ ;  /* 0x00008880700c7816 */ /* 0x020fca00000000ff */
[----:B------:R-:W-:-:S07]  /*2f30*/  IMAD R11, R12, R23, RZ ;  /* 0x000000170c0b7224 */ /* 0x000fce00078e02ff */
.L_x_51:
[----:B------:R-:W-:Y:S05]  /*2f40*/  BSYNC B1 ;  /* 0x0000000000017941 */ /* 0x000fea0003800000 */
.L_x_50:
[----:B------:R-:W-:Y:S01]  /*2f50*/  @!P5 IMAD R13, R96, R22, R11 ;  /* 0x00000016600dd224 */ /* 0x000fe200078e020b */
[----:B------:R-:W-:Y:S04]  /*2f60*/  BSSY B1, `(.L_x_52) ;  /* 0x0000006000017945 */ /* 0x000fe80003800000 */
[----:B------:R0:W-:Y:S01]  /*2f70*/  @!P5 STG.E.U8 desc[UR50][R4.64+0x10], R13 ;  /* 0x0000100d0400d986 */ /* 0x0001e2000c101132 */
[----:B------:R-:W-:Y:S05]  /*2f80*/  @P4 BRA `(.L_x_53) ;  /* 0x00000000000c4947 */ /* 0x000fea0003800000 */
[----:B------:R-:W5:Y:S02]  /*2f90*/  LDG.E.U8 R112, desc[UR50][R2.64+0x11] ;  /* 0x0000113202707981 */ /* 0x000f64000c1e1100 */
[----:B-----5:R-:W-:-:S05]  /*2fa0*/  PRMT R12, R112, 0x8880, RZ ;  /* 0x00008880700c7816 */ /* 0x020fca00000000ff */
[----:B------:R-:W-:-:S07]  /*2fb0*/  IMAD R11, R12, R23, RZ ;  /* 0x000000170c0b7224 */ /* 0x000fce00078e02ff */
.L_x_53:
[----:B------:R-:W-:Y:S05]  /*2fc0*/  BSYNC B1 ;  /* 0x0000000000017941 */ /* 0x000fea0003800000 */
.L_x_52:
[----:B------:R-:W-:Y:S01]  /*2fd0*/  @!P4 IMAD R97, R97, R22, R11 ;  /* 0x000000166161c224 */ /* 0x000fe200078e020b */
[----:B------:R-:W-:Y:S04]  /*2fe0*/  BSSY B1, `(.L_x_54) ;  /* 0x0000006000017945 */ /* 0x000fe80003800000 */
[----:B------:R0:W-:Y:S01]  /*2ff0*/  @!P4 STG.E.U8 desc[UR50][R4.64+0x11], R97 ;  /* 0x000011610400c986 */ /* 0x0001e2000c101132 */
[----:B------:R-:W-:Y:S05]  /*3000*/  @P2 BRA `(.L_x_55) ;  /* 0x00000000000c2947 */ /* 0x000fea0003800000 */
[----:B------:R-:W5:Y:S02]  /*3010*/  LDG.E.U8 R112, desc[UR50][R8.64+0x10] ;  /* 0x0000103208707981 */ /* 0x000f64000c1e1100 */
[----:B-----5:R-:W-:-:S05]  /*3020*/  PRMT R12, R112, 0x8880, RZ ;  /* 0x00008880700c7816 */ /* 0x020fca00000000ff */
[----:B------:R-:W-:-:S07]  /*3030*/  IMAD R11, R12, R23, RZ ;  /* 0x000000170c0b7224 */ /* 0x000fce00078e02ff */
.L_x_55:
[----:B------:R-:W-:Y:S05]  /*3040*/  BSYNC B1 ;  /* 0x0000000000017941 */ /* 0x000fea0003800000 */
.L_x_54:
[----:B0-----:R-:W-:Y:S01]  /*3050*/  @!P2 IMAD R13, R98, R22, R11 ;  /* 0x00000016620da224 */ /* 0x001fe200078e020b */
[----:B------:R-:W-:Y:S04]  /*3060*/  BSSY B1, `(.L_x_56) ;  /* 0x0000006000017945 */ /* 0x000fe80003800000 */
[----:B------:R0:W-:Y:S01]  /*3070*/  @!P2 STG.E.U8 desc[UR50][R6.64+0x10], R13 ;  /* 0x0000100d0600a986 */ /* 0x0001e2000c101132 */
[----:B------:R-:W-:Y:S05]  /*3080*/  @P1 BRA `(.L_x_57) ;  /* 0x00000000000c1947 */ /* 0x000fea0003800000 */
[----:B------:R-:W5:Y:S02]  /*3090*/  LDG.E.U8 R112, desc[UR50][R8.64+0x11] ;  /* 0x0000113208707981 */ /* 0x000f64000c1e1100 */
[----:B-----5:R-:W-:-:S05]  /*30a0*/  PRMT R12, R112, 0x8880, RZ ;  /* 0x00008880700c7816 */ /* 0x020fca00000000ff */
[----:B------:R-:W-:-:S07]  /*30b0*/  IMAD R11, R12, R23, RZ ;  /* 0x000000170c0b7224 */ /* 0x000fce00078e02ff */
.L_x_57:
[----:B------:R-:W-:Y:S05]  /*30c0*/  BSYNC B1 ;  /* 0x0000000000017941 */ /* 0x000fea0003800000 */
.L_x_56:
[----:B------:R-:W-:Y:S01]  /*30d0*/  @!P1 IMAD R99, R99, R22, R11 ;  /* 0x0000001663639224 */ /* 0x000fe200078e020b */
[----:B------:R-:W-:Y:S04]  /*30e0*/  BSSY B1, `(.L_x_58) ;  /* 0x0000006000017945 */ /* 0x000fe80003800000 */
[----:B------:R0:W-:Y:S01]  /*30f0*/  @!P1 STG.E.U8 desc[UR50][R6.64+0x11], R99 ;  /* 0x0000116306009986 */ /* 0x0001e2000c101132 */
[----:B------:R-:W-:Y:S05]  /*3100*/  @P6 BRA `(.L_x_59) ;  /* 0x00000000000c6947 */ /* 0x000fea0003800000 */
[----:B------:R-:W5:Y:S02]  /*3110*/  LDG.E.U8 R112, desc[UR50][R2.64+0x18] ;  /* 0x0000183202707981 */ /* 0x000f64000c1e1100 */
[----:B-----5:R-:W-:-:S05]  /*3120*/  PRMT R12, R112, 0x8880, RZ ;  /* 0x00008880700c7816 */ /* 0x020fca00000000ff */
[----:B------:R-:W-:-:S07]  /*3130*/  IMAD R11, R12, R23, RZ ;  /* 0x000000170c0b7224 */ /* 0x000fce00078e02ff */
.L_x_59:
[----:B------:R-:W-:Y:S05]  /*3140*/  BSYNC B1 ;  /* 0x0000000000017941 */ /* 0x000fea0003800000 */
.L_x_58:
[----:B------:R-:W-:Y:S01]  /*3150*/  ISETP.GE.AND P2, PT, R10, 0x1a, PT ;  /* 0x0000001a0a00780c */ /* 0x000fe20003f46270 */
[----:B0-----:R-:W-:Y:S01]  /*3160*/  @!P6 IMAD R13, R100, R22, R11 ;  /* 0x00000016640de224 */ /* 0x001fe200078e020b */
[----:B------:R-:W-:Y:S01]  /*3170*/  ISETP.GE.AND P1, PT, R10, 0x21, PT ;  /* 0x000000210a00780c */ /* 0x000fe20003f26270 */
[----:B------:R-:W-:Y:S01]  /*3180*/  BSSY B1, `(.L_x_60) ;  /* 0x000000d000017945 */ /* 0x000fe20003800000 */
[----:B------:R-:W-:Y:S02]  /*3190*/  ISETP.LT.OR P4, PT, R0, 0x1, !P2 ;  /* 0x000000010000780c */ /* 0x000fe40005781670 */
[----:B------:R-:W-:Y:S01]  /*31a0*/  ISETP.GE.AND P0, PT, R10, 0x22, PT ;  /* 0x000000220a00780c */ /* 0x000fe20003f06270 */
[----:B------:R0:W-:Y:S01]  /*31b0*/  @!P6 STG.E.U8 desc[UR50][R4.64+0x18], R13 ;  /* 0x0000180d0400e986 */ /* 0x0001e2000c101132 */
[C---:B------:R-:W-:Y:S02]  /*31c0*/  ISETP.LT.OR P6, PT, R0.reuse, 0x1, !P1 ;  /* 0x000000010000780c */ /* 0x040fe40004fc1670 */
[----:B------:R-:W-:-:S02]  /*31d0*/  ISETP.LT.OR P3, PT, R0, 0x9, !P3 ;  /* 0x000000090000780c */ /* 0x000fc40005f61670 */
[C---:B------:R-:W-:Y:S02]  /*31e0*/  ISETP.LT.OR P2, PT, R0.reuse, 0x9, !P2 ;  /* 0x000000090000780c */ /* 0x040fe40005741670 */
[C---:B------:R-:W-:Y:S02]  /*31f0*/  ISETP.LT.OR P5, PT, R0.reuse, 0x1, !P0 ;  /* 0x000000010000780c */ /* 0x040fe400047a1670 */
[----:B------:R-:W-:Y:S01]  /*3200*/  ISETP.LT.OR P1, PT, R0, 0x9, !P1 ;  /* 0x000000090000780c */ /* 0x000fe20004f21670 */
[----:B------:R-:W-:-:S12]  /*3210*/  @P4 BRA `(.L_x_61) ;  /* 0x00000000000c4947 */ /* 0x000fd80003800000 */
[----:B------:R-:W5:Y:S02]  /*3220*/  LDG.E.U8 R112, desc[UR50][R2.64+0x19] ;  /* 0x0000193202707981 */ /* 0x000f64000c1e1100 */
[----:B-----5:R-:W-:-:S05]  /*3230*/  PRMT R12, R112, 0x8880, RZ ;  /* 0x00008880700c7816 */ /* 0x020fca00000000ff */
[----:B------:R-:W-:-:S07]  /*3240*/  IMAD R11, R12, R23, RZ ;  /* 0x000000170c0b7224 */ /* 0x000fce00078e02ff */
.L_x_61:
[----:B------:R-:W-:Y:S05]  /*3250*/  BSYNC B1 ;  /* 0x0000000000017941 */ /* 0x000fea0003800000 */
.L_x_60:
[----:B------:R-:W-:Y:S01]  /*3260*/  @!P4 IMAD R101, R101, R22, R11 ;  /* 0x000000166565c224 */ /* 0x000fe200078e020b */
[----:B------:R-:W-:Y:S04]  /*3270*/  BSSY B1, `(.L_x_62) ;  /* 0x0000006000017945 */ /* 0x000fe80003800000 */
[----:B------:R0:W-:Y:S01]  /*3280*/  @!P4 STG.E.U8 desc[UR50][R4.64+0x19], R101 ;  /* 0x000019650400c986 */ /* 0x0001e2000c101132 */
[----:B------:R-:W-:Y:S05]  /*3290*/  @P3 BRA `(.L_x_63) ;  /* 0x00000000000c3947 */ /* 0x000fea0003800000 */
[----:B------:R-:W5:Y:S02]  /*32a0*/  LDG.E.U8 R112, desc[UR50][R8.64+0x18] ;  /* 0x0000183208707981 */ /* 0x000f64000c1e1100 */
[----:B-----5:R-:W-:-:S05]  /*32b0*/  PRMT R12, R112, 0x8880, RZ ;  /* 0x00008880700c7816 */ /* 0x020fca00000000ff */
[----:B------:R-:W-:-:S07]  /*32c0*/  IMAD R11, R12, R23, RZ ;  /* 0x000000170c0b7224 */ /* 0x000fce00078e02ff */
.L_x_63:
[----:B------:R-:W-:Y:S05]  /*32d0*/  BSYNC B1 ;  /* 0x0000000000017941 */ /* 0x000fea0003800000 */
.L_x_62:
[----:B0-----:R-:W-:Y:S01]  /*32e0*/  @!P3 IMAD R13, R102, R22, R11 ;  /* 0x00000016660db224 */ /* 0x001fe200078e020b */
[----:B------:R-:W-:Y:S04]  /*32f0*/  BSSY B1, `(.L_x_64) ;  /* 0x0000006000017945 */ /* 0x000fe80003800000 */
[----:B------:R0:W-:Y:S01]  /*3300*/  @!P3 STG.E.U8 desc[UR50][R6.64+0x18], R13 ;  /* 0x0000180d0600b986 */ /* 0x0001e2000c101132 */
[----:B------:R-:W-:Y:S05]  /*3310*/  @P2 BRA `(.L_x_65) ;  /* 0x00000000000c2947 */ /* 0x000fea0003800000 */
[----:B------:R-:W5:Y:S02]  /*3320*/  LDG.E.U8 R112, desc[UR50][R8.64+0x19] ;  /* 0x0000193208707981 */ /* 0x000f64000c1e1100 */
[----:B-----5:R-:W-:-:S05]  /*3330*/  PRMT R12, R112, 0x8880, RZ ;  /* 0x00008880700c7816 */ /* 0x020fca00000000ff */
[----:B------:R-:W-:-:S07]  /*3340*/  IMAD R11, R12, R23, RZ ;  /* 0x000000170c0b7224 */ /* 0x000fce00078e02ff */
.L_x_65:
[----:B------:R-:W-:Y:S05]  /*3350*/  BSYNC B1 ;  /* 0x0000000000017941 */ /* 0x000fea0003800000 */
.L_x_64:
[----:B------:R-:W-:Y:S01]  /*3360*/  @!P2 IMAD R103, R103, R22, R11 ;  /* 0x000000166767a224 */ /* 0x000fe200078e020b */
[----:B------:R-:W-:Y:S04]  /*3370*/  BSSY B1, `(.L_x_66) ;  /* 0x0000006000017945 */ /* 0x000fe80003800000 */
[----:B------:R0:W-:Y:S01]  /*3380*/  @!P2 STG.E.U8 desc[UR50][R6.64+0x19], R103 ;  /* 0x000019670600a986 */ /* 0x0001e2000c101132 */
[----:B------:R-:W-:Y:S05]  /*3390*/  @P6 BRA `(.L_x_67) ;  /* 0x00000000000c6947 */ /* 0x000fea0003800000 */
[----:B------:R-:W5:Y:S02]  /*33a0*/  LDG.E.U8 R112, desc[UR50][R2.64+0x20] ;  /* 0x0000203202707981 */ /* 0x000f64000c1e1100 */
[----:B-----5:R-:W-:-:S05]  /*33b0*/  PRMT R12, R112, 0x8880, RZ ;  /* 0x00008880700c7816 */ /* 0x020fca00000000ff */
[----:B------:R-:W-:-:S07]  /*33c0*/  IMAD R11, R12, R23, RZ ;  /* 0x000000170c0b7224 */ /* 0x000fce00078e02ff */
.L_x_67:
[----:B------:R-:W-:Y:S05]  /*33d0*/  BSYNC B1 ;  /* 0x0000000000017941 */ /* 0x000fea0003800000 */
.L_x_66:
[----:B0-----:R-:W-:Y:S01]  /*33e0*/  @!P6 IMAD R13, R72, R22, R11 ;  /* 0x00000016480de224 */ /* 0x001fe200078e020b */
[----:B------:R-:W-:Y:S04]  /*33f0*/  BSSY B1, `(.L_x_68) ;  /* 0x0000006000017945 */ /* 0x000fe80003800000 */
[----:B------:R0:W-:Y:S01]  /*3400*/  @!P6 STG.E.U8 desc[UR50][R4.64+0x20], R13 ;  /* 0x0000200d0400e986 */ /* 0x0001e2000c101132 */
[----:B------:R-:W-:Y:S05]  /*3410*/  @P5 BRA `(.L_x_69) ;  /* 0x00000000000c5947 */ /* 0x000fea0003800000 */
[----:B------:R-:W5:Y:S02]  /*3420*/  LDG.E.U8 R112, desc[UR50][R2.64+0x21] ;  /* 0x0000213202707981 */ /* 0x000f64000c1e1100 */
[----:B-----5:R-:W-:-:S05]  /*3430*/  PRMT R12, R112, 0x8880, RZ ;  /* 0x00008880700c7816 */ /* 0x020fca00000000ff */
[----:B------:R-:W-:-:S07]  /*3440*/  IMAD R11, R12, R23, RZ ;  /* 0x000000170c0b7224 */ /* 0x000fce00078e02ff */
.L_x_69:
[----:B------:R-:W-:Y:S05]  /*3450*/  BSYNC B1 ;  /* 0x0000000000017941 */ /* 0x000fea0003800000 */
.L_x_68:
[----:B------:R-:W-:Y:S01]  /*3460*/  @!P5 IMAD R73, R73, R22, R11 ;  /* 0x000000164949d224 */ /* 0x000fe200078e020b */
[----:B------:R-:W-:Y:S04]  /*3470*/  BSSY B1, `(.L_x_70) ;  /* 0x0000006000017945 */ /* 0x000fe80003800000 */
[----:B------:R0:W-:Y:S01]  /*3480*/  @!P5 STG.E.U8 desc[UR50][R4.64+0x21], R73 ;  /* 0x000021490400d986 */ /* 0x0001e2000c101132 */
[----:B------:R-:W-:Y:S05]  /*3490*/  @P1 BRA `(.L_x_71) ;  /* 0x00000000000c1947 */ /* 0x000fea0003800000 */
[----:B------:R-:W5:Y:S02]  /*34a0*/  LDG.E.U8 R112, desc[UR50][R8.64+0x20] ;  /* 0x0000203208707981 */ /* 0x000f64000c1e1100 */
[----:B-----5:R-:W-:-:S05]  /*34b0*/  PRMT R12, R112, 0x8880, RZ ;  /* 0x00008880700c7816 */ /* 0x020fca00000000ff */
[----:B------:R-:W-:-:S07]  /*34c0*/  IMAD R11, R12, R23, RZ ;  /* 0x000000170c0b7224 */ /* 0x000fce00078e02ff */
.L_x_71:
[----:B------:R-:W-:Y:S05]  /*34d0*/  BSYNC B1 ;  /* 0x0000000000017941 */ /* 0x000fea0003800000 */
.L_x_70:
[----:B------:R-:W-:Y:S01]  /*34e0*/  ISETP.LT.OR P0, PT, R0, 0x9, !P0 ;  /* 0x000000090000780c */ /* 0x000fe20004701670 */
[----:B0-----:R-:W-:Y:S01]  /*34f0*/  @!P1 IMAD R13, R74, R22, R11 ;  /* 0x000000164a0d9224 */ /* 0x001fe200078e020b */
[C---:B------:R-:W-:Y:S01]  /*3500*/  ISETP.GE.AND P4, PT, R10.reuse, 0x29, PT ;  /* 0x000000290a00780c */ /* 0x040fe20003f86270 */
[----:B------:R-:W-:Y:S01]  /*3510*/  BSSY B1, `(.L_x_72) ;  /* 0x000000d000017945 */ /* 0x000fe20003800000 */
[C---:B------:R-:W-:Y:S02]  /*3520*/  ISETP.GE.AND P2, PT, R10.reuse, 0x2a, PT ;  /* 0x0000002a0a00780c */ /* 0x040fe40003f46270 */
        /* <DEDUP_REMOVED lines=11> */
.L_x_73:
[----:B------:R-:W-:Y:S05]  /*35e0*/  BSYNC B1 ;  /* 0x0000000000017941 */ /* 0x000fea0003800000 */
.L_x_72:
[----:B------:R-:W-:Y:S01]  /*35f0*/  @!P0 IMAD R75, R75, R22, R11 ;  /* 0x000000164b4b8224 */ /* 0x000fe200078e020b */
[----:B------:R-:W-:Y:S04]  /*3600*/  BSSY B1, `(.L_x_74) ;  /* 0x0000006000017945 */ /* 0x000fe80003800000 */
[----:B------:R0:W-:Y:S01]  /*3610*/  @!P0 STG.E.U8 desc[UR50][R6.64+0x21], R75 ;  /* 0x0000214b06008986 */ /* 0x0001e2000c101132 */
[----:B------:R-:W-:Y:S05]  /*3620*/  @P5 BRA `(.L_x_75) ;  /* 0x00000000000c5947 */ /* 0x000fea0003800000 */
[----:B------:R-:W5:Y:S02]  /*3630*/  LDG.E.U8 R112, desc[UR50][R2.64+0x28] ;  /* 0x0000283202707981 */ /* 0x000f64000c1e1100 */
[----:B-----5:R-:W-:-:S05]  /*3640*/  PRMT R12, R112, 0x8880, RZ ;  /* 0x00008880700c7816 */ /* 0x020fca00000000ff */
[----:B------:R-:W-:-:S07]  /*3650*/  IMAD R11, R12, R23, RZ ;  /* 0x000000170c0b7224 */ /* 0x000fce00078e02ff */
.L_x_75:
[----:B------:R-:W-:Y:S05]  /*3660*/  BSYNC B1 ;  /* 0x0000000000017941 */ /* 0x000fea0003800000 */
.L_x_74:
[----:B0-----:R-:W-:Y:S01]  /*3670*/  @!P5 IMAD R13, R76, R22, R11 ;  /* 0x000000164c0dd224 */ /* 0x001fe200078e020b */
[----:B------:R-:W-:Y:S04]  /*3680*/  BSSY B1, `(.L_x_76) ;  /* 0x0000006000017945 */ /* 0x000fe80003800000 */
[----:B------:R0:W-:Y:S01]  /*3690*/  @!P5 STG.E.U8 desc[UR50][R4.64+0x28], R13 ;  /* 0x0000280d0400d986 */ /* 0x0001e2000c101132 */
[----:B------:R-:W-:Y:S05]  /*36a0*/  @P1 BRA `(.L_x_77) ;  /* 0x00000000000c1947 */ /* 0x000fea0003800000 */
[----:B------:R-:W5:Y:S02]  /*36b0*/  LDG.E.U8 R112, desc[UR50][R2.64+0x29] ;  /* 0x0000293202707981 */ /* 0x000f64000c1e1100 */
[----:B-----5:R-:W-:-:S05]  /*36c0*/  PRMT R12, R112, 0x8880, RZ ;  /* 0x00008880700c7816 */ /* 0x020fca00000000ff */
[----:B------:R-:W-:-:S07]  /*36d0*/  IMAD R11, R12, R23, RZ ;  /* 0x000000170c0b7224 */ /* 0x000fce00078e02ff */
.L_x_77:
[----:B------:R-:W-:Y:S05]  /*36e0*/  BSYNC B1 ;  /* 0x0000000000017941 */ /* 0x000fea0003800000 */
.L_x_76:
[----:B------:R-:W-:Y:S01]  /*36f0*/  @!P1 IMAD R77, R77, R22, R11 ;  /* 0x000000164d4d9224 */ /* 0x000fe200078e020b */
[----:B------:R-:W-:Y:S04]  /*3700*/  BSSY B1, `(.L_x_78) ;  /* 0x0000006000017945 */ /* 0x000fe80003800000 */
[----:B------:R0:W-:Y:S01]  /*3710*/  @!P1 STG.E.U8 desc[UR50][R4.64+0x29], R77 ;  /* 0x0000294d04009986 */ /* 0x0001e2000c101132 */
[----:B------:R-:W-:Y:S05]  /*3720*/  @P4 BRA `(.L_x_79) ;  /* 0x00000000000c4947 */ /* 0x000fea0003800000 */
[----:B------:R-:W5:Y:S02]  /*3730*/  LDG.E.U8 R112, desc[UR50][R8.64+0x28] ;  /* 0x0000283208707981 */ /* 0x000f64000c1e1100 */
[----:B-----5:R-:W-:-:S05]  /*3740*/  PRMT R12, R112, 0x8880, RZ ;  /* 0x00008880700c7816 */ /* 0x020fca00000000ff */
[----:B------:R-:W-:-:S07]  /*3750*/  IMAD R11, R12, R23, RZ ;  /* 0x000000170c0b7224 */ /* 0x000fce00078e02ff */
.L_x_79:
[----:B------:R-:W-:Y:S05]  /*3760*/  BSYNC B1 ;  /* 0x0000000000017941 */ /* 0x000fea0003800000 */
.L_x_78:
[----:B0-----:R-:W-:Y:S01]  /*3770*/  @!P4 IMAD R13, R78, R22, R11 ;  /* 0x000000164e0dc224 */ /* 0x001fe200078e020b */
[----:B------:R-:W-:Y:S04]  /*3780*/  BSSY B1, `(.L_x_80) ;  /* 0x0000006000017945 */ /* 0x000fe80003800000 */
[----:B------:R0:W-:Y:S01]  /*3790*/  @!P4 STG.E.U8 desc[UR50][R6.64+0x28], R13 ;  /* 0x0000280d0600c986 */ /* 0x0001e2000c101132 */
[----:B------:R-:W-:Y:S05]  /*37a0*/  @P6 BRA `(.L_x_81) ;  /* 0x00000000000c6947 */ /* 0x000fea0003800000 */
[----:B------:R-:W5:Y:S02]  /*37b0*/  LDG.E.U8 R112, desc[UR50][R8.64+0x29] ;  /* 0x0000293208707981 */ /* 0x000f64000c1e1100 */
[----:B-----5:R-:W-:-:S05]  /*37c0*/  PRMT R12, R112, 0x8880, RZ ;  /* 0x00008880700c7816 */ /* 0x020fca00000000ff */
[----:B------:R-:W-:-:S07]  /*37d0*/  IMAD R11, R12, R23, RZ ;  /* 0x000000170c0b7224 */ /* 0x000fce00078e02ff */
.L_x_81:
[----:B------:R-:W-:Y:S05]  /*37e0*/  BSYNC B1 ;  /* 0x0000000000017941 */ /* 0x000fea0003800000 */
.L_x_80:
[----:B------:R-:W-:Y:S01]  /*37f0*/  @!P6 IMAD R79, R79, R22, R11 ;  /* 0x000000164f4fe224 */ /* 0x000fe200078e020b */
[----:B------:R-:W-:Y:S04]  /*3800*/  BSSY B1, `(.L_x_82) ;  /* 0x0000006000017945 */ /* 0x000fe80003800000 */
[----:B------:R0:W-:Y:S01]  /*3810*/  @!P6 STG.E.U8 desc[UR50][R6.64+0x29], R79 ;  /* 0x0000294f0600e986 */ /* 0x0001e2000c101132 */
[----:B------:R-:W-:Y:S05]  /*3820*/  @P2 BRA `(.L_x_83) ;  /* 0x00000000000c2947 */ /* 0x000fea0003800000 */
[----:B------:R-:W5:Y:S02]  /*3830*/  LDG.E.U8 R112, desc[UR50][R2.64+0x30] ;  /* 0x0000303202707981 */ /* 0x000f64000c1e1100 */
[----:B-----5:R-:W-:-:S05]  /*3840*/  PRMT R12, R112, 0x8880, RZ ;  /* 0x00008880700c7816 */ /* 0x020fca00000000ff */
[----:B------:R-:W-:-:S07]  /*3850*/  IMAD R11, R12, R23, RZ ;  /* 0x000000170c0b7224 */ /* 0x000fce00078e02ff */
.L_x_83:
[----:B------:R-:W-:Y:S05]  /*3860*/  BSYNC B1 ;  /* 0x0000000000017941 */ /* 0x000fea0003800000 */
.L_x_82:
        /* <DEDUP_REMOVED lines=16> */
.L_x_85:
[----:B------:R-:W-:Y:S05]  /*3970*/  BSYNC B1 ;  /* 0x0000000000017941 */ /* 0x000fea0003800000 */
.L_x_84:
[----:B------:R-:W-:Y:S01]  /*3980*/  @!P4 IMAD R81, R81, R22, R11 ;  /* 0x000000165151c224 */ /* 0x000fe200078e020b */
[----:B------:R-:W-:Y:S04]  /*3990*/  BSSY B1, `(.L_x_86) ;  /* 0x0000006000017945 */ /* 0x000fe80003800000 */
[----:B------:R0:W-:Y:S01]  /*39a0*/  @!P4 STG.E.U8 desc[UR50][R4.64+0x31], R81 ;  /* 0x000031510400c986 */ /* 0x0001e2000c101132 */
[----:B------:R-:W-:Y:S05]  /*39b0*/  @P3 BRA `(.L_x_87) ;  /* 0x00000000000c3947 */ /* 0x000fea0003800000 */
[----:B------:R-:W5:Y:S02]  /*39c0*/  LDG.E.U8 R112, desc[UR50][R8.64+0x30] ;  /* 0x0000303208707981 */ /* 0x000f64000c1e1100 */
[----:B-----5:R-:W-:-:S05]  /*39d0*/  PRMT R12, R112, 0x8880, RZ ;  /* 0x00008880700c7816 */ /* 0x020fca00000000ff */
[----:B------:R-:W-:-:S07]  /*39e0*/  IMAD R11, R12, R23, RZ ;  /* 0x000000170c0b7224 */ /* 0x000fce00078e02ff */
.L_x_87:
[----:B------:R-:W-:Y:S05]  /*39f0*/  BSYNC B1 ;  /* 0x0000000000017941 */ /* 0x000fea0003800000 */
.L_x_86:
[----:B0-----:R-:W-:Y:S01]  /*3a00*/  @!P3 IMAD R13, R82, R22, R11 ;  /* 0x00000016520db224 */ /* 0x001fe200078e020b */
[----:B------:R-:W-:Y:S04]  /*3a10*/  BSSY B1, `(.L_x_88) ;  /* 0x0000006000017945 */ /* 0x000fe80003800000 */
[----:B------:R0:W-:Y:S01]  /*3a20*/  @!P3 STG.E.U8 desc[UR50][R6.64+0x30], R13 ;  /* 0x0000300d0600b986 */ /* 0x0001e2000c101132 */
[----:B------:R-:W-:Y:S05]  /*3a30*/  @P2 BRA `(.L_x_89) ;  /* 0x00000000000c2947 */ /* 0x000fea0003800000 */
[----:B------:R-:W5:Y:S02]  /*3a40*/  LDG.E.U8 R112, desc[UR50][R8.64+0x31] ;  /* 0x0000313208707981 */ /* 0x000f64000c1e1100 */
[----:B-----5:R-:W-:-:S05]  /*3a50*/  PRMT R12, R112, 0x8880, RZ ;  /* 0x00008880700c7816 */ /* 0x020fca00000000ff */
[----:B------:R-:W-:-:S07]  /*3a60*/  IMAD R11, R12, R23, RZ ;  /* 0x000000170c0b7224 */ /* 0x000fce00078e02ff */
.L_x_89:
[----:B------:R-:W-:Y:S05]  /*3a70*/  BSYNC B1 ;  /* 0x0000000000017941 */ /* 0x000fea0003800000 */
.L_x_88:
[----:B------:R-:W-:Y:S01]  /*3a80*/  @!P2 IMAD R83, R83, R22, R11 ;  /* 0x000000165353a224 */ /* 0x000fe200078e020b */
[----:B------:R-:W-:Y:S04]  /*3a90*/  BSSY B1, `(.L_x_90) ;  /* 0x0000006000017945 */ /* 0x000fe80003800000 */
[----:B------:R0:W-:Y:S01]  /*3aa0*/  @!P2 STG.E.U8 desc[UR50][R6.64+0x31], R83 ;  /* 0x000031530600a986 */ /* 0x0001e2000c101132 */
[----:B------:R-:W-:Y:S05]  /*3ab0*/  @P6 BRA `(.L_x_91) ;  /* 0x00000000000c6947 */ /* 0x000fea0003800000 */
[----:B------:R-:W5:Y:S02]  /*3ac0*/  LDG.E.U8 R112, desc[UR50][R2.64+0x38] ;  /* 0x0000383202707981 */ /* 0x000f64000c1e1100 */
[----:B-----5:R-:W-:-:S05]  /*3ad0*/  PRMT R12, R112, 0x8880, RZ ;  /* 0x00008880700c7816 */ /* 0x020fca00000000ff */
[----:B------:R-:W-:-:S07]  /*3ae0*/  IMAD R11, R12, R23, RZ ;  /* 0x000000170c0b7224 */ /* 0x000fce00078e02ff */
.L_x_91:
[----:B------:R-:W-:Y:S05]  /*3af0*/  BSYNC B1 ;  /* 0x0000000000017941 */ /* 0x000fea0003800000 */
.L_x_90:
[----:B0-----:R-:W-:Y:S01]  /*3b00*/  @!P6 IMAD R13, R84, R22, R11 ;  /* 0x00000016540de224 */ /* 0x001fe200078e020b */
[----:B------:R-:W-:Y:S04]  /*3b10*/  BSSY B1, `(.L_x_92) ;  /* 0x0000006000017945 */ /* 0x000fe80003800000 */
[----:B------:R0:W-:Y:S01]  /*3b20*/  @!P6 STG.E.U8 desc[UR50][R4.64+0x38], R13 ;  /* 0x0000380d0400e986 */ /* 0x0001e2000c101132 */
[----:B------:R-:W-:Y:S05]  /*3b30*/  @P5 BRA `(.L_x_93) ;  /* 0x00000000000c5947 */ /* 0x000fea0003800000 */
[----:B------:R-:W5:Y:S02]  /*3b40*/  LDG.E.U8 R112, desc[UR50][R2.64+0x39] ;  /* 0x0000393202707981 */ /* 0x000f64000c1e1100 */
[----:B-----5:R-:W-:-:S05]  /*3b50*/  PRMT R12, R112, 0x8880, RZ ;  /* 0x00008880700c7816 */ /* 0x020fca00000000ff */
[----:B------:R-:W-:-:S07]  /*3b60*/  IMAD R11, R12, R23, RZ ;  /* 0x000000170c0b7224 */ /* 0x000fce00078e02ff */
.L_x_93:
[----:B------:R-:W-:Y:S05]  /*3b70*/  BSYNC B1 ;  /* 0x0000000000017941 */ /* 0x000fea0003800000 */
.L_x_92:
[----:B------:R-:W-:Y:S01]  /*3b80*/  @!P5 IMAD R85, R85, R22, R11 ;  /* 0x000000165555d224 */ /* 0x000fe200078e020b */
[----:B------:R-:W-:Y:S04]  /*3b90*/  BSSY B1, `(.L_x_94) ;  /* 0x0000006000017945 */ /* 0x000fe80003800000 */
[----:B------:R0:W-:Y:S01]  /*3ba0*/  @!P5 STG.E.U8 desc[UR50][R4.64+0x39], R85 ;  /* 0x000039550400d986 */ /* 0x0001e2000c101132 */
[----:B------:R-:W-:Y:S05]  /*3bb0*/  @P1 BRA `(.L_x_95) ;  /* 0x00000000000c1947 */ /* 0x000fea0003800000 */
[----:B------:R-:W5:Y:S02]  /*3bc0*/  LDG.E.U8 R112, desc[UR50][R8.64+0x38] ;  /* 0x0000383208707981 */ /* 0x000f64000c1e1100 */
[----:B-----5:R-:W-:-:S05]  /*3bd0*/  PRMT R12, R112, 0x8880, RZ ;  /* 0x00008880700c7816 */ /* 0x020fca00000000ff */
[----:B------:R-:W-:-:S07]  /*3be0*/  IMAD R11, R12, R23, RZ ;  /* 0x000000170c0b7224 */ /* 0x000fce00078e02ff */
.L_x_95:
[----:B------:R-:W-:Y:S05]  /*3bf0*/  BSYNC B1 ;  /* 0x0000000000017941 */ /* 0x000fea0003800000 */
.L_x_94:
        /* <DEDUP_REMOVED lines=16> */
.L_x_97:
[----:B------:R-:W-:Y:S05]  /*3d00*/  BSYNC B1 ;  /* 0x0000000000017941 */ /* 0x000fea0003800000 */
.L_x_96:
[----:B------:R-:W-:Y:S01]  /*3d10*/  @!P0 IMAD R87, R87, R22, R11 ;  /* 0x0000001657578224 */ /* 0x000fe200078e020b */
[----:B------:R-:W-:Y:S04]  /*3d20*/  BSSY B1, `(.L_x_98) ;  /* 0x0000006000017945 */ /* 0x000fe80003800000 */
[----:B------:R0:W-:Y:S01]  /*3d30*/  @!P0 STG.E.U8 desc[UR50][R6.64+0x39], R87 ;  /* 0x0000395706008986 */ /* 0x0001e2000c101132 */
[----:B------:R-:W-:Y:S05]  /*3d40*/  @P5 BRA `(.L_x_99) ;  /* 0x00000000000c5947 */ /* 0x000fea0003800000 */
[----:B------:R-:W5:Y:S02]  /*3d50*/  LDG.E.U8 R112, desc[UR50][R2.64+0x40] ;  /* 0x0000403202707981 */ /* 0x000f64000c1e1100 */
[----:B-----5:R-:W-:-:S05]  /*3d60*/  PRMT R12, R112, 0x8880, RZ ;  /* 0x00008880700c7816 */ /* 0x020fca00000000ff */
[----:B------:R-:W-:-:S07]  /*3d70*/  IMAD R11, R12, R23, RZ ;  /* 0x000000170c0b7224 */ /* 0x000fce00078e02ff */
.L_x_99:
[----:B------:R-:W-:Y:S05]  /*3d80*/  BSYNC B1 ;  /* 0x0000000000017941 */ /* 0x000fea0003800000 */
.L_x_98:
[----:B0-----:R-:W-:Y:S01]  /*3d90*/  @!P5 IMAD R13, R56, R22, R11 ;  /* 0x00000016380dd224 */ /* 0x001fe200078e020b */
[----:B------:R-:W-:Y:S04]  /*3da0*/  BSSY B1, `(.L_x_100) ;  /* 0x0000006000017945 */ /* 0x000fe80003800000 */
[----:B------:R0:W-:Y:S01]  /*3db0*/  @!P5 STG.E.U8 desc[UR50][R4.64+0x40], R13 ;  /* 0x0000400d0400d986 */ /* 0x0001e2000c101132 */
[----:B------:R-:W-:Y:S05]  /*3dc0*/  @P1 BRA `(.L_x_101) ;  /* 0x00000000000c1947 */ /* 0x000fea0003800000 */
[----:B------:R-:W5:Y:S02]  /*3dd0*/  LDG.E.U8 R112, desc[UR50][R2.64+0x41] ;  /* 0x0000413202707981 */ /* 0x000f64000c1e1100 */
[----:B-----5:R-:W-:-:S05]  /*3de0*/  PRMT R12, R112, 0x8880, RZ ;  /* 0x00008880700c7816 */ /* 0x020fca00000000ff */
[----:B------:R-:W-:-:S07]  /*3df0*/  IMAD R11, R12, R23, RZ ;  /* 0x000000170c0b7224 */ /* 0x000fce00078e02ff */
.L_x_101:
[----:B------:R-:W-:Y:S05]  /*3e00*/  BSYNC B1 ;  /* 0x0000000000017941 */ /* 0x000fea0003800000 */
.L_x_100:
[----:B------:R-:W-:Y:S01]  /*3e10*/  @!P1 IMAD R57, R57, R22, R11 ;  /* 0x0000001639399224 */ /* 0x000fe200078e020b */
[----:B------:R-:W-:Y:S04]  /*3e20*/  BSSY B1, `(.L_x_102) ;  /* 0x0000006000017945 */ /* 0x000fe80003800000 */
[----:B------:R0:W-:Y:S01]  /*3e30*/  @!P1 STG.E.U8 desc[UR50][R4.64+0x41], R57 ;  /* 0x0000413904009986 */ /* 0x0001e2000c101132 */
[----:B------:R-:W-:Y:S05]  /*3e40*/  @P4 BRA `(.L_x_103) ;  /* 0x00000000000c4947 */ /* 0x000fea0003800000 */
[----:B------:R-:W5:Y:S02]  /*3e50*/  LDG.E.U8 R112, desc[UR50][R8.64+0x40] ;  /* 0x0000403208707981 */ /* 0x000f64000c1e1100 */
[----:B-----5:R-:W-:-:S05]  /*3e60*/  PRMT R12, R112, 0x8880, RZ ;  /* 0x00008880700c7816 */ /* 0x020fca00000000ff */
[----:B------:R-:W-:-:S07]  /*3e70*/  IMAD R11, R12, R23, RZ ;  /* 0x000000170c0b7224 */ /* 0x000fce00078e02ff */
.L_x_103:
[----:B------:R-:W-:Y:S05]  /*3e80*/  BSYNC B1 ;  /* 0x0000000000017941 */ /* 0x000fea0003800000 */
.L_x_102:
[----:B0-----:R-:W-:Y:S01]  /*3e90*/  @!P4 IMAD R13, R58, R22, R11 ;  /* 0x000000163a0dc224 */ /* 0x001fe200078e020b */
[----:B------:R-:W-:Y:S04]  /*3ea0*/  BSSY B1, `(.L_x_104) ;  /* 0x0000006000017945 */ /* 0x000fe80003800000 */
[----:B------:R0:W-:Y:S01]  /*3eb0*/  @!P4 STG.E.U8 desc[UR50][R6.64+0x40], R13 ;  /* 0x0000400d0600c986 */ /* 0x0001e2000c101132 */
[----:B------:R-:W-:Y:S05]  /*3ec0*/  @P6 BRA `(.L_x_105) ;  /* 0x00000000000c6947 */ /* 0x000fea0003800000 */
[----:B------:R-:W5:Y:S02]  /*3ed0*/  LDG.E.U8 R112, desc[UR50][R8.64+0x41] ;  /* 0x0000413208707981 */ /* 0x000f64000c1e1100 */
[----:B-----5:R-:W-:-:S05]  /*3ee0*/  PRMT R12, R112, 0x8880, RZ ;  /* 0x00008880700c7816 */ /* 0x020fca00000000ff */
[----:B------:R-:W-:-:S07]  /*3ef0*/  IMAD R11, R12, R23, RZ ;  /* 0x000000170c0b7224 */ /* 0x000fce00078e02ff */
.L_x_105:
[----:B------:R-:W-:Y:S05]  /*3f00*/  BSYNC B1 ;  /* 0x0000000000017941 */ /* 0x000fea0003800000 */
.L_x_104:
[----:B------:R-:W-:Y:S01]  /*3f10*/  @!P6 IMAD R59, R59, R22, R11 ;  /* 0x000000163b3be224 */ /* 0x000fe200078e020b */
[----:B------:R-:W-:Y:S04]  /*3f20*/  BSSY B1, `(.L_x_106) ;  /* 0x0000006000017945 */ /* 0x000fe80003800000 */
[----:B------:R0:W-:Y:S01]  /*3f30*/  @!P6 STG.E.U8 desc[UR50][R6.64+0x41], R59 ;  /* 0x0000413b0600e986 */ /* 0x0001e2000c101132 */
[----:B------:R-:W-:Y:S05]  /*3f40*/  @P2 BRA `(.L_x_107) ;  /* 0x00000000000c2947 */ /* 0x000fea0003800000 */
[----:B------:R-:W5:Y:S02]  /*3f50*/  LDG.E.U8 R112, desc[UR50][R2.64+0x48] ;  /* 0x0000483202707981 */ /* 0x000f64000c1e1100 */
[----:B-----5:R-:W-:-:S05]  /*3f60*/  PRMT R12, R112, 0x8880, RZ ;  /* 0x00008880700c7816 */ /* 0x020fca00000000ff */
[----:B------:R-:W-:-:S07]  /*3f70*/  IMAD R11, R12, R23, RZ ;  /* 0x000000170c0b7224 */ /* 0x000fce00078e02ff */
.L_x_107:
[----:B------:R-:W-:Y:S05]  /*3f80*/  BSYNC B1 ;  /* 0x0000000000017941 */ /* 0x000fea0003800000 */
.L_x_106:
        /* <DEDUP_REMOVED lines=16> */
.L_x_109:
[----:B------:R-:W-:Y:S05]  /*4090*/  BSYNC B1 ;  /* 0x0000000000017941 */ /* 0x000fea0003800000 */
.L_x_108:
[----:B------:R-:W-:Y:S01]  /*40a0*/  @!P4 IMAD R61, R61, R22, R11 ;  /* 0x000000163d3dc224 */ /* 0x000fe200078e020b */
[----:B------:R-:W-:Y:S04]  /*40b0*/  BSSY B1, `(.L_x_110) ;  /* 0x0000006000017945 */ /* 0x000fe80003800000 */
[----:B------:R0:W-:Y:S01]  /*40c0*/  @!P4 STG.E.U8 desc[UR50][R4.64+0x49], R61 ;  /* 0x0000493d0400c986 */ /* 0x0001e2000c101132 */
[----:B------:R-:W-:Y:S05]  /*40d0*/  @P3 BRA `(.L_x_111) ;  /* 0x00000000000c3947 */ /* 0x000fea0003800000 */
[----:B------:R-:W5:Y:S02]  /*40e0*/  LDG.E.U8 R112, desc[UR50][R8.64+0x48] ;  /* 0x0000483208707981 */ /* 0x000f64000c1e1100 */
[----:B-----5:R-:W-:-:S05]  /*40f0*/  PRMT R12, R112, 0x8880, RZ ;  /* 0x00008880700c7816 */ /* 0x020fca00000000ff */
[----:B------:R-:W-:-:S07]  /*4100*/  IMAD R11, R12, R23, RZ ;  /* 0x000000170c0b7224 */ /* 0x000fce00078e02ff */
.L_x_111:
[----:B------:R-:W-:Y:S05]  /*4110*/  BSYNC B1 ;  /* 0x0000000000017941 */ /* 0x000fea0003800000 */
.L_x_110:
[----:B0-----:R-:W-:Y:S01]  /*4120*/  @!P3 IMAD R13, R62, R22, R11 ;  /* 0x000000163e0db224 */ /* 0x001fe200078e020b */
[----:B------:R-:W-:Y:S04]  /*4130*/  BSSY B1, `(.L_x_112) ;  /* 0x0000006000017945 */ /* 0x000fe80003800000 */
[----:B------:R0:W-:Y:S01]  /*4140*/  @!P3 STG.E.U8 desc[UR50][R6.64+0x48], R13 ;  /* 0x0000480d0600b986 */ /* 0x0001e2000c101132 */
[----:B------:R-:W-:Y:S05]  /*4150*/  @P2 BRA `(.L_x_113) ;  /* 0x00000000000c2947 */ /* 0x000fea0003800000 */
[----:B------:R-:W5:Y:S02]  /*4160*/  LDG.E.U8 R112, desc[UR50][R8.64+0x49] ;  /* 0x0000493208707981 */ /* 0x000f64000c1e1100 */
[----:B-----5:R-:W-:-:S05]  /*4170*/  PRMT R12, R112, 0x8880, RZ ;  /* 0x00008880700c7816 */ /* 0x020fca00000000ff */
[----:B------:R-:W-:-:S07]  /*4180*/  IMAD R11, R12, R23, RZ ;  /* 0x000000170c0b7224 */ /* 0x000fce00078e02ff */
.L_x_113:
[----:B------:R-:W-:Y:S05]  /*4190*/  BSYNC B1 ;  /* 0x0000000000017941 */ /* 0x000fea0003800000 */
.L_x_112:
[----:B------:R-:W-:Y:S01]  /*41a0*/  @!P2 IMAD R63, R63, R22, R11 ;  /* 0x000000163f3fa224 */ /* 0x000fe200078e020b */
[----:B------:R-:W-:Y:S04]  /*41b0*/  BSSY B1, `(.L_x_114) ;  /* 0x0000006000017945 */ /* 0x000fe80003800000 */
[----:B------:R0:W-:Y:S01]  /*41c0*/  @!P2 STG.E.U8 desc[UR50][R6.64+0x49], R63 ;  /* 0x0000493f0600a986 */ /* 0x0001e2000c101132 */
[----:B------:R-:W-:Y:S05]  /*41d0*/  @P6 BRA `(.L_x_115) ;  /* 0x00000000000c6947 */ /* 0x000fea0003800000 */
[----:B------:R-:W5:Y:S02]  /*41e0*/  LDG.E.U8 R112, desc[UR50][R2.64+0x50] ;  /* 0x0000503202707981 */ /* 0x000f64000c1e1100 */
[----:B-----5:R-:W-:-:S05]  /*41f0*/  PRMT R12, R112, 0x8880, RZ ;  /* 0x00008880700c7816 */ /* 0x020fca00000000ff */
[----:B------:R-:W-:-:S07]  /*4200*/  IMAD R11, R12, R23, RZ ;  /* 0x000000170c0b7224 */ /* 0x000fce00078e02ff */
.L_x_115:
[----:B------:R-:W-:Y:S05]  /*4210*/  BSYNC B1 ;  /* 0x0000000000017941 */ /* 0x000fea0003800000 */
.L_x_114:
[----:B0-----:R-:W-:Y:S01]  /*4220*/  @!P6 IMAD R13, R64, R22, R11 ;  /* 0x00000016400de224 */ /* 0x001fe200078e020b */
[----:B------:R-:W-:Y:S04]  /*4230*/  BSSY B1, `(.L_x_116) ;  /* 0x0000006000017945 */ /* 0x000fe80003800000 */
[----:B------:R0:W-:Y:S01]  /*4240*/  @!P6 STG.E.U8 desc[UR50][R4.64+0x50], R13 ;  /* 0x0000500d0400e986 */ /* 0x0001e2000c101132 */
[----:B------:R-:W-:Y:S05]  /*4250*/  @P5 BRA `(.L_x_117) ;  /* 0x00000000000c5947 */ /* 0x000fea0003800000 */
[----:B------:R-:W5:Y:S02]  /*4260*/  LDG.E.U8 R112, desc[UR50][R2.64+0x51] ;  /* 0x0000513202707981 */ /* 0x000f64000c1e1100 */
[----:B-----5:R-:W-:-:S05]  /*4270*/  PRMT R12, R112, 0x8880, RZ ;  /* 0x00008880700c7816 */ /* 0x020fca00000000ff */
[----:B------:R-:W-:-:S07]  /*4280*/  IMAD R11, R12, R23, RZ ;  /* 0x000000170c0b7224 */ /* 0x000fce00078e02ff */
.L_x_117:
[----:B------:R-:W-:Y:S05]  /*4290*/  BSYNC B1 ;  /* 0x0000000000017941 */ /* 0x000fea0003800000 */
.L_x_116:
[----:B------:R-:W-:Y:S01]  /*42a0*/  @!P5 IMAD R65, R65, R22, R11 ;  /* 0x000000164141d224 */ /* 0x000fe200078e020b */
[----:B------:R-:W-:Y:S04]  /*42b0*/  BSSY B1, `(.L_x_118) ;  /* 0x0000006000017945 */ /* 0x000fe80003800000 */
[----:B------:R0:W-:Y:S01]  /*42c0*/  @!P5 STG.E.U8 desc[UR50][R4.64+0x51], R65 ;  /* 0x000051410400d986 */ /* 0x0001e2000c101132 */
[----:B------:R-:W-:Y:S05]  /*42d0*/  @P1 BRA `(.L_x_119) ;  /* 0x00000000000c1947 */ /* 0x000fea0003800000 */
[----:B------:R-:W5:Y:S02]  /*42e0*/  LDG.E.U8 R112, desc[UR50][R8.64+0x50] ;  /* 0x0000503208707981 */ /* 0x000f64000c1e1100 */
[----:B-----5:R-:W-:-:S05]  /*42f0*/  PRMT R12, R112, 0x8880, RZ ;  /* 0x00008880700c7816 */ /* 0x020fca00000000ff */
[----:B------:R-:W-:-:S07]  /*4300*/  IMAD R11, R12, R23, RZ ;  /* 0x000000170c0b7224 */ /* 0x000fce00078e02ff */
.L_x_119:
[----:B------:R-:W-:Y:S05]  /*4310*/  BSYNC B1 ;  /* 0x0000000000017941 */ /* 0x000fea0003800000 */
.L_x_118:
        /* <DEDUP_REMOVED lines=16> */
.L_x_121:
[----:B------:R-:W-:Y:S05]  /*4420*/  BSYNC B1 ;  /* 0x0000000000017941 */ /* 0x000fea0003800000 */
.L_x_120:
[----:B------:R-:W-:Y:S01]  /*4430*/  @!P0 IMAD R67, R67, R22, R11 ;  /* 0x0000001643438224 */ /* 0x000fe200078e020b */
[----:B------:R-:W-:Y:S04]  /*4440*/  BSSY B1, `(.L_x_122) ;  /* 0x0000006000017945 */ /* 0x000fe80003800000 */
[----:B------:R0:W-:Y:S01]  /*4450*/  @!P0 STG.E.U8 desc[UR50][R6.64+0x51], R67 ;  /* 0x0000514306008986 */ /* 0x0001e2000c101132 */
[----:B------:R-:W-:Y:S05]  /*4460*/  @P5 BRA `(.L_x_123) ;  /* 0x00000000000c5947 */ /* 0x000fea0003800000 */
[----:B------:R-:W5:Y:S02]  /*4470*/  LDG.E.U8 R112, desc[UR50][R2.64+0x58] ;  /* 0x0000583202707981 */ /* 0x000f64000c1e1100 */
[----:B-----5:R-:W-:-:S05]  /*4480*/  PRMT R12, R112, 0x8880, RZ ;  /* 0x00008880700c7816 */ /* 0x020fca00000000ff */
[----:B------:R-:W-:-:S07]  /*4490*/  IMAD R11, R12, R23, RZ ;  /* 0x000000170c0b7224 */ /* 0x000fce00078e02ff */
.L_x_123:
[----:B------:R-:W-:Y:S05]  /*44a0*/  BSYNC B1 ;  /* 0x0000000000017941 */ /* 0x000fea0003800000 */
.L_x_122:
[----:B0-----:R-:W-:Y:S01]  /*44b0*/  @!P5 IMAD R13, R68, R22, R11 ;  /* 0x00000016440dd224 */ /* 0x001fe200078e020b */
[----:B------:R-:W-:Y:S04]  /*44c0*/  BSSY B1, `(.L_x_124) ;  /* 0x0000006000017945 */ /* 0x000fe80003800000 */
[----:B------:R0:W-:Y:S01]  /*44d0*/  @!P5 STG.E.U8 desc[UR50][R4.64+0x58], R13 ;  /* 0x0000580d0400d986 */ /* 0x0001e2000c101132 */
[----:B------:R-:W-:Y:S05]  /*44e0*/  @P1 BRA `(.L_x_125) ;  /* 0x00000000000c1947 */ /* 0x000fea0003800000 */
[----:B------:R-:W5:Y:S02]  /*44f0*/  LDG.E.U8 R112, desc[UR50][R2.64+0x59] ;  /* 0x0000593202707981 */ /* 0x000f64000c1e1100 */
[----:B-----5:R-:W-:-:S05]  /*4500*/  PRMT R12, R112, 0x8880, RZ ;  /* 0x00008880700c7816 */ /* 0x020fca00000000ff */
[----:B------:R-:W-:-:S07]  /*4510*/  IMAD R11, R12, R23, RZ ;  /* 0x000000170c0b7224 */ /* 0x000fce00078e02ff */
.L_x_125:
[----:B------:R-:W-:Y:S05]  /*4520*/  BSYNC B1 ;  /* 0x0000000000017941 */ /* 0x000fea0003800000 */
.L_x_124:
[----:B------:R-:W-:Y:S01]  /*4530*/  @!P1 IMAD R69, R69, R22, R11 ;  /* 0x0000001645459224 */ /* 0x000fe200078e020b */
[----:B------:R-:W-:Y:S04]  /*4540*/  BSSY B1, `(.L_x_126) ;  /* 0x0000006000017945 */ /* 0x000fe80003800000 */
[----:B------:R0:W-:Y:S01]  /*4550*/  @!P1 STG.E.U8 desc[UR50][R4.64+0x59], R69 ;  /* 0x0000594504009986 */ /* 0x0001e2000c101132 */
[----:B------:R-:W-:Y:S05]  /*4560*/  @P4 BRA `(.L_x_127) ;  /* 0x00000000000c4947 */ /* 0x000fea0003800000 */
[----:B------:R-:W5:Y:S02]  /*4570*/  LDG.E.U8 R112, desc[UR50][R8.64+0x58] ;  /* 0x0000583208707981 */ /* 0x000f64000c1e1100 */
[----:B-----5:R-:W-:-:S05]  /*4580*/  PRMT R12, R112, 0x8880, RZ ;  /* 0x00008880700c7816 */ /* 0x020fca00000000ff */
[----:B------:R-:W-:-:S07]  /*4590*/  IMAD R11, R12, R23, RZ ;  /* 0x000000170c0b7224 */ /* 0x000fce00078e02ff */
.L_x_127:
[----:B------:R-:W-:Y:S05]  /*45a0*/  BSYNC B1 ;  /* 0x0000000000017941 */ /* 0x000fea0003800000 */
.L_x_126:
[----:B0-----:R-:W-:Y:S01]  /*45b0*/  @!P4 IMAD R13, R70, R22, R11 ;  /* 0x00000016460dc224 */ /* 0x001fe200078e020b */
[----:B------:R-:W-:Y:S04]  /*45c0*/  BSSY B1, `(.L_x_128) ;  /* 0x0000006000017945 */ /* 0x000fe80003800000 */
[----:B------:R0:W-:Y:S01]  /*45d0*/  @!P4 STG.E.U8 desc[UR50][R6.64+0x58], R13 ;  /* 0x0000580d0600c986 */ /* 0x0001e2000c101132 */
[----:B------:R-:W-:Y:S05]  /*45e0*/  @P6 BRA `(.L_x_129) ;  /* 0x00000000000c6947 */ /* 0x000fea0003800000 */
[----:B------:R-:W5:Y:S02]  /*45f0*/  LDG.E.U8 R112, desc[UR50][R8.64+0x59] ;  /* 0x0000593208707981 */ /* 0x000f64000c1e1100 */
[----:B-----5:R-:W-:-:S05]  /*4600*/  PRMT R12, R112, 0x8880, RZ ;  /* 0x00008880700c7816 */ /* 0x020fca00000000ff */
[----:B------:R-:W-:-:S07]  /*4610*/  IMAD R11, R12, R23, RZ ;  /* 0x000000170c0b7224 */ /* 0x000fce00078e02ff */
.L_x_129:
[----:B------:R-:W-:Y:S05]  /*4620*/  BSYNC B1 ;  /* 0x0000000000017941 */ /* 0x000fea0003800000 */
.L_x_128:
[----:B------:R-:W-:Y:S01]  /*4630*/  @!P6 IMAD R71, R71, R22, R11 ;  /* 0x000000164747e224 */ /* 0x000fe200078e020b */
[----:B------:R-:W-:Y:S04]  /*4640*/  BSSY B1, `(.L_x_130) ;  /* 0x0000006000017945 */ /* 0x000fe80003800000 */
[----:B------:R0:W-:Y:S01]  /*4650*/  @!P6 STG.E.U8 desc[UR50][R6.64+0x59], R71 ;  /* 0x000059470600e986 */ /* 0x0001e2000c101132 */
[----:B------:R-:W-:Y:S05]  /*4660*/  @P2 BRA `(.L_x_131) ;  /* 0x00000000000c2947 */ /* 0x000fea0003800000 */
[----:B------:R-:W5:Y:S02]  /*4670*/  LDG.E.U8 R112, desc[UR50][R2.64+0x60] ;  /* 0x0000603202707981 */ /* 0x000f64000c1e1100 */
[----:B-----5:R-:W-:-:S05]  /*4680*/  PRMT R12, R112, 0x8880, RZ ;  /* 0x00008880700c7816 */ /* 0x020fca00000000ff */
[----:B------:R-:W-:-:S07]  /*4690*/  IMAD R11, R12, R23, RZ ;  /* 0x000000170c0b7224 */ /* 0x000fce00078e02ff */
.L_x_131:
[----:B------:R-:W-:Y:S05]  /*46a0*/  BSYNC B1 ;  /* 0x0000000000017941 */ /* 0x000fea0003800000 */
.L_x_130:
        /* <DEDUP_REMOVED lines=16> */
.L_x_133:
[----:B------:R-:W-:Y:S05]  /*47b0*/  BSYNC B1 ;  /* 0x0000000000017941 */ /* 0x000fea0003800000 */
.L_x_132:
[----:B------:R-:W-:Y:S01]  /*47c0*/  @!P4 IMAD R41, R41, R22, R11 ;  /* 0x000000162929c224 */ /* 0x000fe200078e020b */
[----:B------:R-:W-:Y:S04]  /*47d0*/  BSSY B1, `(.L_x_134) ;  /* 0x0000006000017945 */ /* 0x000fe80003800000 */
[----:B------:R0:W-:Y:S01]  /*47e0*/  @!P4 STG.E.U8 desc[UR50][R4.64+0x61], R41 ;  /* 0x000061290400c986 */ /* 0x0001e2000c101132 */
[----:B------:R-:W-:Y:S05]  /*47f0*/  @P3 BRA `(.L_x_135) ;  /* 0x00000000000c3947 */ /* 0x000fea0003800000 */
[----:B------:R-:W5:Y:S02]  /*4800*/  LDG.E.U8 R112, desc[UR50][R8.64+0x60] ;  /* 0x0000603208707981 */ /* 0x000f64000c1e1100 */
[----:B-----5:R-:W-:-:S05]  /*4810*/  PRMT R12, R112, 0x8880, RZ ;  /* 0x00008880700c7816 */ /* 0x020fca00000000ff */
[----:B------:R-:W-:-:S07]  /*4820*/  IMAD R11, R12, R23, RZ ;  /* 0x000000170c0b7224 */ /* 0x000fce00078e02ff */
.L_x_135:
[----:B------:R-:W-:Y:S05]  /*4830*/  BSYNC B1 ;  /* 0x0000000000017941 */ /* 0x000fea0003800000 */
.L_x_134:
[----:B0-----:R-:W-:Y:S01]  /*4840*/  @!P3 IMAD R13, R42, R22, R11 ;  /* 0x000000162a0db224 */ /* 0x001fe200078e020b */
[----:B------:R-:W-:Y:S04]  /*4850*/  BSSY B1, `(.L_x_136) ;  /* 0x0000006000017945 */ /* 0x000fe80003800000 */
[----:B------:R0:W-:Y:S01]  /*4860*/  @!P3 STG.E.U8 desc[UR50][R6.64+0x60], R13 ;  /* 0x0000600d0600b986 */ /* 0x0001e2000c101132 */
[----:B------:R-:W-:Y:S05]  /*4870*/  @P2 BRA `(.L_x_137) ;  /* 0x00000000000c2947 */ /* 0x000fea0003800000 */
[----:B------:R-:W5:Y:S02]  /*4880*/  LDG.E.U8 R112, desc[UR50][R8.64+0x61] ;  /* 0x0000613208707981 */ /* 0x000f64000c1e1100 */
[----:B-----5:R-:W-:-:S05]  /*4890*/  PRMT R12, R112, 0x8880, RZ ;  /* 0x00008880700c7816 */ /* 0x020fca00000000ff */
[----:B------:R-:W-:-:S07]  /*48a0*/  IMAD R11, R12, R23, RZ ;  /* 0x000000170c0b7224 */ /* 0x000fce00078e02ff */
.L_x_137:
[----:B------:R-:W-:Y:S05]  /*48b0*/  BSYNC B1 ;  /* 0x0000000000017941 */ /* 0x000fea0003800000 */
.L_x_136:
[----:B------:R-:W-:Y:S01]  /*48c0*/  @!P2 IMAD R43, R43, R22, R11 ;  /* 0x000000162b2ba224 */ /* 0x000fe200078e020b */
[----:B------:R-:W-:Y:S04]  /*48d0*/  BSSY B1, `(.L_x_138) ;  /* 0x0000006000017945 */ /* 0x000fe80003800000 */
[----:B------:R0:W-:Y:S01]  /*48e0*/  @!P2 STG.E.U8 desc[UR50][R6.64+0x61], R43 ;  /* 0x0000612b0600a986 */ /* 0x0001e2000c101132 */
[----:B------:R-:W-:Y:S05]  /*48f0*/  @P6 BRA `(.L_x_139) ;  /* 0x00000000000c6947 */ /* 0x000fea0003800000 */
[----:B------:R-:W5:Y:S02]  /*4900*/  LDG.E.U8 R112, desc[UR50][R2.64+0x68] ;  /* 0x0000683202707981 */ /* 0x000f64000c1e1100 */
[----:B-----5:R-:W-:-:S05]  /*4910*/  PRMT R12, R112, 0x8880, RZ ;  /* 0x00008880700c7816 */ /* 0x020fca00000000ff */
[----:B------:R-:W-:-:S07]  /*4920*/  IMAD R11, R12, R23, RZ ;  /* 0x000000170c0b7224 */ /* 0x000fce00078e02ff */
.L_x_139:
[----:B------:R-:W-:Y:S05]  /*4930*/  BSYNC B1 ;  /* 0x0000000000017941 */ /* 0x000fea0003800000 */
.L_x_138:
[----:B0-----:R-:W-:Y:S01]  /*4940*/  @!P6 IMAD R13, R44, R22, R11 ;  /* 0x000000162c0de224 */ /* 0x001fe200078e020b */
[----:B------:R-:W-:Y:S04]  /*4950*/  BSSY B1, `(.L_x_140) ;  /* 0x0000006000017945 */ /* 0x000fe80003800000 */
[----:B------:R0:W-:Y:S01]  /*4960*/  @!P6 STG.E.U8 desc[UR50][R4.64+0x68], R13 ;  /* 0x0000680d0400e986 */ /* 0x0001e2000c101132 */
[----:B------:R-:W-:Y:S05]  /*4970*/  @P5 BRA `(.L_x_141) ;  /* 0x00000000000c5947 */ /* 0x000fea0003800000 */
[----:B------:R-:W5:Y:S02]  /*4980*/  LDG.E.U8 R112, desc[UR50][R2.64+0x69] ;  /* 0x0000693202707981 */ /* 0x000f64000c1e1100 */
[----:B-----5:R-:W-:-:S05]  /*4990*/  PRMT R12, R112, 0x8880, RZ ;  /* 0x00008880700c7816 */ /* 0x020fca00000000ff */
[----:B------:R-:W-:-:S07]  /*49a0*/  IMAD R11, R12, R23, RZ ;  /* 0x000000170c0b7224 */ /* 0x000fce00078e02ff */
.L_x_141:
[----:B------:R-:W-:Y:S05]  /*49b0*/  BSYNC B1 ;  /* 0x0000000000017941 */ /* 0x000fea0003800000 */
.L_x_140:
[----:B------:R-:W-:Y:S01]  /*49c0*/  @!P5 IMAD R45, R45, R22, R11 ;  /* 0x000000162d2dd224 */ /* 0x000fe200078e020b */
[----:B------:R-:W-:Y:S04]  /*49d0*/  BSSY B1, `(.L_x_142) ;  /* 0x0000006000017945 */ /* 0x000fe80003800000 */
[----:B------:R0:W-:Y:S01]  /*49e0*/  @!P5 STG.E.U8 desc[UR50][R4.64+0x69], R45 ;  /* 0x0000692d0400d986 */ /* 0x0001e2000c101132 */
[----:B------:R-:W-:Y:S05]  /*49f0*/  @P1 BRA `(.L_x_143) ;  /* 0x00000000000c1947 */ /* 0x000fea0003800000 */
[----:B------:R-:W5:Y:S02]  /*4a00*/  LDG.E.U8 R112, desc[UR50][R8.64+0x68] ;  /* 0x0000683208707981 */ /* 0x000f64000c1e1100 */
[----:B-----5:R-:W-:-:S05]  /*4a10*/  PRMT R12, R112, 0x8880, RZ ;  /* 0x00008880700c7816 */ /* 0x020fca00000000ff */
[----:B------:R-:W-:-:S07]  /*4a20*/  IMAD R11, R12, R23, RZ ;  /* 0x000000170c0b7224 */ /* 0x000fce00078e02ff */
.L_x_143:
[----:B------:R-:W-:Y:S05]  /*4a30*/  BSYNC B1 ;  /* 0x0000000000017941 */ /* 0x000fea0003800000 */
.L_x_142:
[----:B------:R-:W-:Y:S01]  /*4a40*/  ISETP.LT.OR P0, PT, R0, 0x9, !P0 ;  /* 0x000000090000780c */ /* 0x000fe20004701670 */
[----:B0-----:R-:W-:Y:S01]  /*4a50*/  @!P1 IMAD R13, R46, R22, R11 ;  /* 0x000000162e0d9224 */ /* 0x001fe200078e020b */
        /* <DEDUP_REMOVED lines=10> */
[----:B0-----:R-:W-:-:S12]  /*4b00*/  @P0 BRA `(.L_x_145) ;  /* 0x00000000000c0947 */ /* 0x001fd80003800000 */
[----:B------:R-:W5:Y:S02]  /*4b10*/  LDG.E.U8 R112, desc[UR50][R8.64+0x69] ;  /* 0x0000693208707981 */ /* 0x000f64000c1e1100 */
[----:B-----5:R-:W-:-:S05]  /*4b20*/  PRMT R12, R112, 0x8880, RZ ;  /* 0x00008880700c7816 */ /* 0x020fca00000000ff */
[----:B------:R-:W-:-:S07]  /*4b30*/  IMAD R11, R12, R23, RZ ;  /* 0x000000170c0b7224 */ /* 0x000fce00078e02ff */
.L_x_145:
[----:B------:R-:W-:Y:S05]  /*4b40*/  BSYNC B1 ;  /* 0x0000000000017941 */ /* 0x000fea0003800000 */
.L_x_144:
[----:B------:R-:W-:Y:S01]  /*4b50*/  @!P0 IMAD R47, R47, R22, R11 ;  /* 0x000000162f2f8224 */ /* 0x000fe200078e020b */
[----:B------:R-:W-:Y:S04]  /*4b60*/  BSSY B1, `(.L_x_146) ;  /* 0x0000006000017945 */ /* 0x000fe80003800000 */
[----:B------:R0:W-:Y:S01]  /*4b70*/  @!P0 STG.E.U8 desc[UR50][R6.64+0x69], R47 ;  /* 0x0000692f06008986 */ /* 0x0001e2000c101132 */
[----:B------:R-:W-:Y:S05]  /*4b80*/  @P5 BRA `(.L_x_147) ;  /* 0x00000000000c5947 */ /* 0x000fea0003800000 */
[----:B------:R-:W5:Y:S02]  /*4b90*/  LDG.E.U8 R112, desc[UR50][R2.64+0x70] ;  /* 0x0000703202707981 */ /* 0x000f64000c1e1100 */
[----:B-----5:R-:W-:-:S05]  /*4ba0*/  PRMT R12, R112, 0x8880, RZ ;  /* 0x00008880700c7816 */ /* 0x020fca00000000ff */
[----:B------:R-:W-:-:S07]  /*4bb0*/  IMAD R11, R12, R23, RZ ;  /* 0x000000170c0b7224 */ /* 0x000fce00078e02ff */
.L_x_147:
[----:B------:R-:W-:Y:S05]  /*4bc0*/  BSYNC B1 ;  /* 0x0000000000017941 */ /* 0x000fea0003800000 */
.L_x_146:
[----:B------:R-:W-:Y:S01]  /*4bd0*/  @!P5 IMAD R13, R48, R22, R11 ;  /* 0x00000016300dd224 */ /* 0x000fe200078e020b */
[----:B------:R-:W-:Y:S04]  /*4be0*/  BSSY B1, `(.L_x_148) ;  /* 0x0000006000017945 */ /* 0x000fe80003800000 */
[----:B------:R0:W-:Y:S01]  /*4bf0*/  @!P5 STG.E.U8 desc[UR50][R4.64+0x70], R13 ;  /* 0x0000700d0400d986 */ /* 0x0001e2000c101132 */
[----:B------:R-:W-:Y:S05]  /*4c00*/  @P4 BRA `(.L_x_149) ;  /* 0x00000000000c4947 */ /* 0x000fea0003800000 */
[----:B------:R-:W5:Y:S02]  /*4c10*/  LDG.E.U8 R112, desc[UR50][R2.64+0x71] ;  /* 0x0000713202707981 */ /* 0x000f64000c1e1100 */
[----:B-----5:R-:W-:-:S05]  /*4c20*/  PRMT R12, R112, 0x8880, RZ ;  /* 0x00008880700c7816 */ /* 0x020fca00000000ff */
[----:B------:R-:W-:-:S07]  /*4c30*/  IMAD R11, R12, R23, RZ ;  /* 0x000000170c0b7224 */ /* 0x000fce00078e02ff */
.L_x_149:
[----:B------:R-:W-:Y:S05]  /*4c40*/  BSYNC B1 ;  /* 0x0000000000017941 */ /* 0x000fea0003800000 */
.L_x_148:
[----:B------:R-:W-:Y:S01]  /*4c50*/  @!P4 IMAD R49, R49, R22, R11 ;  /* 0x000000163131c224 */ /* 0x000fe200078e020b */
[----:B------:R-:W-:Y:S04]  /*4c60*/  BSSY B1, `(.L_x_150) ;  /* 0x0000006000017945 */ /* 0x000fe80003800000 */
[----:B------:R0:W-:Y:S01]  /*4c70*/  @!P4 STG.E.U8 desc[UR50][R4.64+0x71], R49 ;  /* 0x000071310400c986 */ /* 0x0001e2000c101132 */
[----:B------:R-:W-:Y:S05]  /*4c80*/  @P3 BRA `(.L_x_151) ;  /* 0x00000000000c3947 */ /* 0x000fea0003800000 */
[----:B------:R-:W5:Y:S02]  /*4c90*/  LDG.E.U8 R112, desc[UR50][R8.64+0x70] ;  /* 0x0000703208707981 */ /* 0x000f64000c1e1100 */
[----:B-----5:R-:W-:-:S05]  /*4ca0*/  PRMT R12, R112, 0x8880, RZ ;  /* 0x00008880700c7816 */ /* 0x020fca00000000ff */
[----:B------:R-:W-:-:S07]  /*4cb0*/  IMAD R11, R12, R23, RZ ;  /* 0x000000170c0b7224 */ /* 0x000fce00078e02ff */
.L_x_151:
[----:B------:R-:W-:Y:S05]  /*4cc0*/  BSYNC B1 ;  /* 0x0000000000017941 */ /* 0x000fea0003800000 */
.L_x_150:
[----:B0-----:R-:W-:Y:S01]  /*4cd0*/  @!P3 IMAD R13, R50, R22, R11 ;  /* 0x00000016320db224 */ /* 0x001fe200078e020b */
[----:B------:R-:W-:Y:S04]  /*4ce0*/  BSSY B1, `(.L_x_152) ;  /* 0x0000006000017945 */ /* 0x000fe80003800000 */
[----:B------:R0:W-:Y:S01]  /*4cf0*/  @!P3 STG.E.U8 desc[UR50][R6.64+0x70], R13 ;  /* 0x0000700d0600b986 */ /* 0x0001e2000c101132 */
[----:B------:R-:W-:Y:S05]  /*4d00*/  @P6 BRA `(.L_x_153) ;  /* 0x00000000000c6947 */ /* 0x000fea0003800000 */
[----:B------:R-:W5:Y:S02]  /*4d10*/  LDG.E.U8 R112, desc[UR50][R8.64+0x71] ;  /* 0x0000713208707981 */ /* 0x000f64000c1e1100 */
[----:B-----5:R-:W-:-:S05]  /*4d20*/  PRMT R12, R112, 0x8880, RZ ;  /* 0x00008880700c7816 */ /* 0x020fca00000000ff */
[----:B------:R-:W-:-:S07]  /*4d30*/  IMAD R11, R12, R23, RZ ;  /* 0x000000170c0b7224 */ /* 0x000fce00078e02ff */
.L_x_153:
[----:B------:R-:W-:Y:S05]  /*4d40*/  BSYNC B1 ;  /* 0x0000000000017941 */ /* 0x000fea0003800000 */
.L_x_152:
[----:B------:R-:W-:Y:S01]  /*4d50*/  @!P6 IMAD R51, R51, R22, R11 ;  /* 0x000000163333e224 */ /* 0x000fe200078e020b */
[----:B------:R-:W-:Y:S04]  /*4d60*/  BSSY B1, `(.L_x_154) ;  /* 0x0000006000017945 */ /* 0x000fe80003800000 */
[----:B------:R0:W-:Y:S01]  /*4d70*/  @!P6 STG.E.U8 desc[UR50][R6.64+0x71], R51 ;  /* 0x000071330600e986 */ /* 0x0001e2000c101132 */
[----:B------:R-:W-:Y:S05]  /*4d80*/  @P2 BRA `(.L_x_155) ;  /* 0x00000000000c2947 */ /* 0x000fea0003800000 */
[----:B------:R-:W5:Y:S02]  /*4d90*/  LDG.E.U8 R112, desc[UR50][R2.64+0x78] ;  /* 0x0000783202707981 */ /* 0x000f64000c1e1100 */
[----:B-----5:R-:W-:-:S05]  /*4da0*/  PRMT R12, R112, 0x8880, RZ ;  /* 0x00008880700c7816 */ /* 0x020fca00000000ff */
[----:B------:R-:W-:-:S07]  /*4db0*/  IMAD R11, R12, R23, RZ ;  /* 0x000000170c0b7224 */ /* 0x000fce00078e02ff */
.L_x_155:
[----:B------:R-:W-:Y:S05]  /*4dc0*/  BSYNC B1 ;  /* 0x0000000000017941 */ /* 0x000fea0003800000 */
.L_x_154:
[----:B------:R-:W-:Y:S01]  /*4dd0*/  ISETP.GE.AND P0, PT, R10, 0x7a, PT ;  /* 0x0000007a0a00780c */ /* 0x000fe20003f06270 */
[----:B0-----:R-:W-:Y:S01]  /*4de0*/  @!P2 IMAD R13, R52, R22, R11 ;  /* 0x00000016340da224 */ /* 0x001fe200078e020b */
[----:B------:R-:W-:Y:S01]  /*4df0*/  ISETP.GE.AND P3, PT, R10, 0x81, PT ;  /* 0x000000810a00780c */ /* 0x000fe20003f66270 */
[----:B------:R-:W-:Y:S01]  /*4e00*/  BSSY B1, `(.L_x_156) ;  /* 0x000000d000017945 */ /* 0x000fe20003800000 */
[----:B------:R-:W-:Y:S02]  /*4e10*/  ISETP.LT.OR P6, PT, R0, 0x1, !P0 ;  /* 0x000000010000780c */ /* 0x000fe400047c1670 */
        /* <DEDUP_REMOVED lines=11> */
.L_x_157:
[----:B------:R-:W-:Y:S05]  /*4ed0*/  BSYNC B1 ;  /* 0x0000000000017941 */ /* 0x000fea0003800000 */
.L_x_156:
[----:B------:R-:W-:Y:S01]  /*4ee0*/  @!P6 IMAD R53, R53, R22, R11 ;  /* 0x000000163535e224 */ /* 0x000fe200078e020b */
[----:B------:R-:W-:Y:S04]  /*4ef0*/  BSSY B1, `(.L_x_158) ;  /* 0x0000006000017945 */ /* 0x000fe80003800000 */
[----:B------:R0:W-:Y:S01]  /*4f00*/  @!P6 STG.E.U8 desc[UR50][R4.64+0x79], R53 ;  /* 0x000079350400e986 */ /* 0x0001e2000c101132 */
[----:B------:R-:W-:Y:S05]  /*4f10*/  @P1 BRA `(.L_x_159) ;  /* 0x00000000000c1947 */ /* 0x000fea0003800000 */
[----:B------:R-:W5:Y:S02]  /*4f20*/  LDG.E.U8 R112, desc[UR50][R8.64+0x78] ;  /* 0x0000783208707981 */ /* 0x000f64000c1e1100 */
[----:B-----5:R-:W-:-:S05]  /*4f30*/  PRMT R12, R112, 0x8880, RZ ;  /* 0x00008880700c7816 */ /* 0x020fca00000000ff */
[----:B------:R-:W-:-:S07]  /*4f40*/  IMAD R11, R12, R23, RZ ;  /* 0x000000170c0b7224 */ /* 0x000fce00078e02ff */
.L_x_159:
[----:B------:R-:W-:Y:S05]  /*4f50*/  BSYNC B1 ;  /* 0x0000000000017941 */ /* 0x000fea0003800000 */
.L_x_158:
[----:B------:R-:W-:Y:S01]  /*4f60*/  @!P1 IMAD R13, R54, R22, R11 ;  /* 0x00000016360d9224 */ /* 0x000fe200078e020b */
[----:B------:R-:W-:Y:S04]  /*4f70*/  BSSY B1, `(.L_x_160) ;  /* 0x0000006000017945 */ /* 0x000fe80003800000 */
[----:B------:R0:W-:Y:S01]  /*4f80*/  @!P1 STG.E.U8 desc[UR50][R6.64+0x78], R13 ;  /* 0x0000780d06009986 */ /* 0x0001e2000c101132 */
[----:B------:R-:W-:Y:S05]  /*4f90*/  @P0 BRA `(.L_x_161) ;  /* 0x00000000000c0947 */ /* 0x000fea0003800000 */
[----:B------:R-:W5:Y:S02]  /*4fa0*/  LDG.E.U8 R112, desc[UR50][R8.64+0x79] ;  /* 0x0000793208707981 */ /* 0x000f64000c1e1100 */
[----:B-----5:R-:W-:-:S05]  /*4fb0*/  PRMT R12, R112, 0x8880, RZ ;  /* 0x00008880700c7816 */ /* 0x020fca00000000ff */
[----:B------:R-:W-:-:S07]  /*4fc0*/  IMAD R11, R12, R23, RZ ;  /* 0x000000170c0b7224 */ /* 0x000fce00078e02ff */
.L_x_161:
[----:B------:R-:W-:Y:S05]  /*4fd0*/  BSYNC B1 ;  /* 0x0000000000017941 */ /* 0x000fea0003800000 */
.L_x_160:
[----:B------:R-:W-:Y:S01]  /*4fe0*/  @!P0 IMAD R55, R55, R22, R11 ;  /* 0x0000001637378224 */ /* 0x000fe200078e020b */
[----:B------:R-:W-:Y:S04]  /*4ff0*/  BSSY B1, `(.L_x_162) ;  /* 0x0000006000017945 */ /* 0x000fe80003800000 */
[----:B------:R0:W-:Y:S01]  /*5000*/  @!P0 STG.E.U8 desc[UR50][R6.64+0x79], R55 ;  /* 0x0000793706008986 */ /* 0x0001e2000c101132 */
[----:B------:R-:W-:Y:S05]  /*5010*/  @P5 BRA `(.L_x_163) ;  /* 0x00000000000c5947 */ /* 0x000fea0003800000 */
[----:B------:R-:W5:Y:S02]  /*5020*/  LDG.E.U8 R112, desc[UR50][R2.64+0x80] ;  /* 0x0000803202707981 */ /* 0x000f64000c1e1100 */
[----:B-----5:R-:W-:-:S05]  /*5030*/  PRMT R12, R112, 0x8880, RZ ;  /* 0x00008880700c7816 */ /* 0x020fca00000000ff */
[----:B------:R-:W-:-:S07]  /*5040*/  IMAD R11, R12, R23, RZ ;  /* 0x000000170c0b7224 */ /* 0x000fce00078e02ff */
.L_x_163:
[----:B------:R-:W-:Y:S05]  /*5050*/  BSYNC B1 ;  /* 0x0000000000017941 */ /* 0x000fea0003800000 */
.L_x_162:
[----:B0-----:R-:W-:Y:S01]  /*5060*/  @!P5 IMAD R13, R24, R22, R11 ;  /* 0x00000016180dd224 */ /* 0x001fe200078e020b */
[----:B------:R-:W-:Y:S04]  /*5070*/  BSSY B1, `(.L_x_164) ;  /* 0x0000006000017945 */ /* 0x000fe80003800000 */
[----:B------:R0:W-:Y:S01]  /*5080*/  @!P5 STG.E.U8 desc[UR50][R4.64+0x80], R13 ;  /* 0x0000800d0400d986 */ /* 0x0001e2000c101132 */
[----:B------:R-:W-:Y:S05]  /*5090*/  @P4 BRA `(.L_x_165) ;  /* 0x00000000000c4947 */ /* 0x000fea0003800000 */
[----:B------:R-:W5:Y:S02]  /*50a0*/  LDG.E.U8 R112, desc[UR50][R2.64+0x81] ;  /* 0x0000813202707981 */ /* 0x000f64000c1e1100 */
[----:B-----5:R-:W-:-:S05]  /*50b0*/  PRMT R12, R112, 0x8880, RZ ;  /* 0x00008880700c7816 */ /* 0x020fca00000000ff */
[----:B------:R-:W-:-:S07]  /*50c0*/  IMAD R11, R12, R23, RZ ;  /* 0x000000170c0b7224 */ /* 0x000fce00078e02ff */
.L_x_165:
[----:B------:R-:W-:Y:S05]  /*50d0*/  BSYNC B1 ;  /* 0x0000000000017941 */ /* 0x000fea0003800000 */
.L_x_164:
[----:B------:R-:W-:Y:S01]  /*50e0*/  @!P4 IMAD R25, R25, R22, R11 ;  /* 0x000000161919c224 */ /* 0x000fe200078e020b */
[----:B------:R-:W-:Y:S04]  /*50f0*/  BSSY B1, `(.L_x_166) ;  /* 0x0000006000017945 */ /* 0x000fe80003800000 */
[----:B------:R0:W-:Y:S01]  /*5100*/  @!P4 STG.E.U8 desc[UR50][R4.64+0x81], R25 ;  /* 0x000081190400c986 */ /* 0x0001e2000c101132 */
[----:B------:R-:W-:Y:S05]  /*5110*/  @P3 BRA `(.L_x_167) ;  /* 0x00000000000c3947 */ /* 0x000fea0003800000 */
[----:B------:R-:W5:Y:S02]  /*5120*/  LDG.E.U8 R112, desc[UR50][R8.64+0x80] ;  /* 0x0000803208707981 */ /* 0x000f64000c1e1100 */
[----:B-----5:R-:W-:-:S05]  /*5130*/  PRMT R12, R112, 0x8880, RZ ;  /* 0x00008880700c7816 */ /* 0x020fca00000000ff */
[----:B------:R-:W-:-:S07]  /*5140*/  IMAD R11, R12, R23, RZ ;  /* 0x000000170c0b7224 */ /* 0x000fce00078e02ff */
.L_x_167:
[----:B------:R-:W-:Y:S05]  /*5150*/  BSYNC B1 ;  /* 0x0000000000017941 */ /* 0x000fea0003800000 */
.L_x_166:
        /* <DEDUP_REMOVED lines=16> */
.L_x_169:
[----:B------:R-:W-:Y:S05]  /*5260*/  BSYNC B1 ;  /* 0x0000000000017941 */ /* 0x000fea0003800000 */
.L_x_168:
[----:B------:R-:W-:Y:S01]  /*5270*/  @!P2 IMAD R27, R27, R22, R11 ;  /* 0x000000161b1ba224 */ /* 0x000fe200078e020b */
[----:B------:R-:W-:Y:S04]  /*5280*/  BSSY B1, `(.L_x_170) ;  /* 0x0000006000017945 */ /* 0x000fe80003800000 */
[----:B------:R0:W-:Y:S01]  /*5290*/  @!P2 STG.E.U8 desc[UR50][R6.64+0x81], R27 ;  /* 0x0000811b0600a986 */ /* 0x0001e2000c101132 */
[----:B------:R-:W-:Y:S05]  /*52a0*/  @P5 BRA `(.L_x_171) ;  /* 0x00000000000c5947 */ /* 0x000fea0003800000 */
[----:B------:R-:W5:Y:S02]  /*52b0*/  LDG.E.U8 R112, desc[UR50][R2.64+0x88] ;  /* 0x0000883202707981 */ /* 0x000f64000c1e1100 */
[----:B-----5:R-:W-:-:S05]  /*52c0*/  PRMT R12, R112, 0x8880, RZ ;  /* 0x00008880700c7816 */ /* 0x020fca00000000ff */
[----:B------:R-:W-:-:S07]  /*52d0*/  IMAD R11, R12, R23, RZ ;  /* 0x000000170c0b7224 */ /* 0x000fce00078e02ff */
.L_x_171:
[----:B------:R-:W-:Y:S05]  /*52e0*/  BSYNC B1 ;  /* 0x0000000000017941 */ /* 0x000fea0003800000 */
.L_x_170:
[----:B0-----:R-:W-:Y:S01]  /*52f0*/  @!P5 IMAD R13, R28, R22, R11 ;  /* 0x000000161c0dd224 */ /* 0x001fe200078e020b */
[----:B------:R-:W-:Y:S04]  /*5300*/  BSSY B1, `(.L_x_172) ;  /* 0x0000006000017945 */ /* 0x000fe80003800000 */
[----:B------:R0:W-:Y:S01]  /*5310*/  @!P5 STG.E.U8 desc[UR50][R4.64+0x88], R13 ;  /* 0x0000880d0400d986 */ /* 0x0001e2000c101132 */
[----:B------:R-:W-:Y:S05]  /*5320*/  @P3 BRA `(.L_x_173) ;  /* 0x00000000000c3947 */ /* 0x000fea0003800000 */
[----:B------:R-:W5:Y:S02]  /*5330*/  LDG.E.U8 R112, desc[UR50][R2.64+0x89] ;  /* 0x0000893202707981 */ /* 0x000f64000c1e1100 */
[----:B-----5:R-:W-:-:S05]  /*5340*/  PRMT R12, R112, 0x8880, RZ ;  /* 0x00008880700c7816 */ /* 0x020fca00000000ff */
[----:B------:R-:W-:-:S07]  /*5350*/  IMAD R11, R12, R23, RZ ;  /* 0x000000170c0b7224 */ /* 0x000fce00078e02ff */
.L_x_173:
[----:B------:R-:W-:Y:S05]  /*5360*/  BSYNC B1 ;  /* 0x0000000000017941 */ /* 0x000fea0003800000 */
.L_x_172:
[----:B------:R-:W-:Y:S01]  /*5370*/  @!P3 IMAD R29, R29, R22, R11 ;  /* 0x000000161d1db224 */ /* 0x000fe200078e020b */
[----:B------:R-:W-:Y:S04]  /*5380*/  BSSY B1, `(.L_x_174) ;  /* 0x0000006000017945 */ /* 0x000fe80003800000 */
[----:B------:R0:W-:Y:S01]  /*5390*/  @!P3 STG.E.U8 desc[UR50][R4.64+0x89], R29 ;  /* 0x0000891d0400b986 */ /* 0x0001e2000c101132 */
[----:B------:R-:W-:Y:S05]  /*53a0*/  @P4 BRA `(.L_x_175) ;  /* 0x00000000000c4947 */ /* 0x000fea0003800000 */
[----:B------:R-:W5:Y:S02]  /*53b0*/  LDG.E.U8 R112, desc[UR50][R8.64+0x88] ;  /* 0x0000883208707981 */ /* 0x000f64000c1e1100 */
[----:B-----5:R-:W-:-:S05]  /*53c0*/  PRMT R12, R112, 0x8880, RZ ;  /* 0x00008880700c7816 */ /* 0x020fca00000000ff */
[----:B------:R-:W-:-:S07]  /*53d0*/  IMAD R11, R12, R23, RZ ;  /* 0x000000170c0b7224 */ /* 0x000fce00078e02ff */
.L_x_175:
[----:B------:R-:W-:Y:S05]  /*53e0*/  BSYNC B1 ;  /* 0x0000000000017941 */ /* 0x000fea0003800000 */
.L_x_174:
[----:B0-----:R-:W-:Y:S01]  /*53f0*/  @!P4 IMAD R13, R30, R22, R11 ;  /* 0x000000161e0dc224 */ /* 0x001fe200078e020b */
[----:B------:R-:W-:Y:S04]  /*5400*/  BSSY B1, `(.L_x_176) ;  /* 0x0000006000017945 */ /* 0x000fe80003800000 */
[----:B------:R0:W-:Y:S01]  /*5410*/  @!P4 STG.E.U8 desc[UR50][R6.64+0x88], R13 ;  /* 0x0000880d0600c986 */ /* 0x0001e2000c101132 */
[----:B------:R-:W-:Y:S05]  /*5420*/  @P1 BRA `(.L_x_177) ;  /* 0x00000000000c1947 */ /* 0x000fea0003800000 */
[----:B------:R-:W5:Y:S02]  /*5430*/  LDG.E.U8 R112, desc[UR50][R8.64+0x89] ;  /* 0x0000893208707981 */ /* 0x000f64000c1e1100 */
[----:B-----5:R-:W-:-:S05]  /*5440*/  PRMT R12, R112, 0x8880, RZ ;  /* 0x00008880700c7816 */ /* 0x020fca00000000ff */
[----:B------:R-:W-:-:S07]  /*5450*/  IMAD R11, R12, R23, RZ ;  /* 0x000000170c0b7224 */ /* 0x000fce00078e02ff */
.L_x_177:
[----:B------:R-:W-:Y:S05]  /*5460*/  BSYNC B1 ;  /* 0x0000000000017941 */ /* 0x000fea0003800000 */
.L_x_176:
[----:B------:R-:W-:Y:S01]  /*5470*/  @!P1 IMAD R31, R31, R22, R11 ;  /* 0x000000161f1f9224 */ /* 0x000fe200078e020b */
[----:B------:R-:W-:Y:S04]  /*5480*/  BSSY B1, `(.L_x_178) ;  /* 0x0000006000017945 */ /* 0x000fe80003800000 */
[----:B------:R0:W-:Y:S01]  /*5490*/  @!P1 STG.E.U8 desc[UR50][R6.64+0x89], R31 ;  /* 0x0000891f06009986 */ /* 0x0001e2000c101132 */
[----:B------:R-:W-:Y:S05]  /*54a0*/  @P6 BRA `(.L_x_179) ;  /* 0x00000000000c6947 */ /* 0x000fea0003800000 */
[----:B------:R-:W5:Y:S02]  /*54b0*/  LDG.E.U8 R112, desc[UR50][R2.64+0x90] ;  /* 0x0000903202707981 */ /* 0x000f64000c1e1100 */
[----:B-----5:R-:W-:-:S05]  /*54c0*/  PRMT R12, R112, 0x8880, RZ ;  /* 0x00008880700c7816 */ /* 0x020fca00000000ff */
[----:B------:R-:W-:-:S07]  /*54d0*/  IMAD R11, R12, R23, RZ ;  /* 0x000000170c0b7224 */ /* 0x000fce00078e02ff */
.L_x_179:
[----:B------:R-:W-:Y:S05]  /*54e0*/  BSYNC B1 ;  /* 0x0000000000017941 */ /* 0x000fea0003800000 */
.L_x_178:
        /* <DEDUP_REMOVED lines=16> */
.L_x_181:
[----:B------:R-:W-:Y:S05]  /*55f0*/  BSYNC B1 ;  /* 0x0000000000017941 */ /* 0x000fea0003800000 */
.L_x_180:
[----:B------:R-:W-:Y:S01]  /*5600*/  @!P4 IMAD R33, R33, R22, R11 ;  /* 0x000000162121c224 */ /* 0x000fe200078e020b */
[----:B------:R-:W-:Y:S04]  /*5610*/  BSSY B1, `(.L_x_182) ;  /* 0x0000006000017945 */ /* 0x000fe80003800000 */
[----:B------:R0:W-:Y:S01]  /*5620*/  @!P4 STG.E.U8 desc[UR50][R4.64+0x91], R33 ;  /* 0x000091210400c986 */ /* 0x0001e2000c101132 */
[----:B------:R-:W-:Y:S05]  /*5630*/  @P0 BRA `(.L_x_183) ;  /* 0x00000000000c0947 */ /* 0x000fea0003800000 */
[----:B------:R-:W5:Y:S02]  /*5640*/  LDG.E.U8 R112, desc[UR50][R8.64+0x90] ;  /* 0x0000903208707981 */ /* 0x000f64000c1e1100 */
[----:B-----5:R-:W-:-:S05]  /*5650*/  PRMT R10, R112, 0x8880, RZ ;  /* 0x00008880700a7816 */ /* 0x020fca00000000ff */
[----:B------:R-:W-:-:S07]  /*5660*/  IMAD R11, R10, R23, RZ ;  /* 0x000000170a0b7224 */ /* 0x000fce00078e02ff */
.L_x_183:
[----:B------:R-:W-:Y:S05]  /*5670*/  BSYNC B1 ;  /* 0x0000000000017941 */ /* 0x000fea0003800000 */
.L_x_182:
[----:B0-----:R-:W-:Y:S01]  /*5680*/  @!P0 IMAD R13, R34, R22, R11 ;  /* 0x00000016220d8224 */ /* 0x001fe200078e020b */
[----:B------:R-:W-:Y:S04]  /*5690*/  BSSY B1, `(.L_x_184) ;  /* 0x0000006000017945 */ /* 0x000fe80003800000 */
[----:B------:R0:W-:Y:S01]  /*56a0*/  @!P0 STG.E.U8 desc[UR50][R6.64+0x90], R13 ;  /* 0x0000900d06008986 */ /* 0x0001e2000c101132 */
[----:B------:R-:W-:Y:S05]  /*56b0*/  @P3 BRA `(.L_x_185) ;  /* 0x00000000000c3947 */ /* 0x000fea0003800000 */
[----:B------:R-:W5:Y:S02]  /*56c0*/  LDG.E.U8 R112, desc[UR50][R8.64+0x91] ;  /* 0x0000913208707981 */ /* 0x000f64000c1e1100 */
[----:B-----5:R-:W-:-:S05]  /*56d0*/  PRMT R10, R112, 0x8880, RZ ;  /* 0x00008880700a7816 */ /* 0x020fca00000000ff */
[----:B------:R-:W-:-:S07]  /*56e0*/  IMAD R11, R10, R23, RZ ;  /* 0x000000170a0b7224 */ /* 0x000fce00078e02ff */
.L_x_185:
[----:B------:R-:W-:Y:S05]  /*56f0*/  BSYNC B1 ;  /* 0x0000000000017941 */ /* 0x000fea0003800000 */
.L_x_184:
[----:B------:R-:W-:Y:S01]  /*5700*/  @!P3 IMAD R35, R35, R22, R11 ;  /* 0x000000162323b224 */ /* 0x000fe200078e020b */
[----:B------:R-:W-:Y:S04]  /*5710*/  BSSY B1, `(.L_x_186) ;  /* 0x0000006000017945 */ /* 0x000fe80003800000 */
[----:B------:R0:W-:Y:S01]  /*5720*/  @!P3 STG.E.U8 desc[UR50][R6.64+0x91], R35 ;  /* 0x000091230600b986 */ /* 0x0001e2000c101132 */
[----:B------:R-:W-:Y:S05]  /*5730*/  @P6 BRA `(.L_x_187) ;  /* 0x00000000000c6947 */ /* 0x000fea0003800000 */
[----:B------:R-:W5:Y:S02]  /*5740*/  LDG.E.U8 R112, desc[UR50][R2.64+0x98] ;  /* 0x0000983202707981 */ /* 0x000f64000c1e1100 */
[----:B-----5:R-:W-:-:S05]  /*5750*/  PRMT R10, R112, 0x8880, RZ ;  /* 0x00008880700a7816 */ /* 0x020fca00000000ff */
[----:B------:R-:W-:-:S07]  /*5760*/  IMAD R11, R10, R23, RZ ;  /* 0x000000170a0b7224 */ /* 0x000fce00078e02ff */
.L_x_187:
[----:B------:R-:W-:Y:S05]  /*5770*/  BSYNC B1 ;  /* 0x0000000000017941 */ /* 0x000fea0003800000 */
.L_x_186:
[----:B0-----:R-:W-:Y:S01]  /*5780*/  @!P6 IMAD R13, R36, R22, R11 ;  /* 0x00000016240de224 */ /* 0x001fe200078e020b */
[----:B------:R-:W-:Y:S04]  /*5790*/  BSSY B1, `(.L_x_188) ;  /* 0x0000006000017945 */ /* 0x000fe80003800000 */
[----:B------:R0:W-:Y:S01]  /*57a0*/  @!P6 STG.E.U8 desc[UR50][R4.64+0x98], R13 ;  /* 0x0000980d0400e986 */ /* 0x0001e2000c101132 */
[----:B------:R-:W-:Y:S05]  /*57b0*/  @P5 BRA `(.L_x_189) ;  /* 0x00000000000c5947 */ /* 0x000fea0003800000 */
[----:B------:R-:W5:Y:S02]  /*57c0*/  LDG.E.U8 R112, desc[UR50][R2.64+0x99] ;  /* 0x0000993202707981 */ /* 0x000f64000c1e1100 */
[----:B-----5:R-:W-:-:S05]  /*57d0*/  PRMT R10, R112, 0x8880, RZ ;  /* 0x00008880700a7816 */ /* 0x020fca00000000ff */
[----:B------:R-:W-:-:S07]  /*57e0*/  IMAD R11, R10, R23, RZ ;  /* 0x000000170a0b7224 */ /* 0x000fce00078e02ff */
.L_x_189:
[----:B------:R-:W-:Y:S05]  /*57f0*/  BSYNC B1 ;  /* 0x0000000000017941 */ /* 0x000fea0003800000 */
.L_x_188:
[----:B------:R-:W-:Y:S01]  /*5800*/  @!P5 IMAD R37, R37, R22, R11 ;  /* 0x000000162525d224 */ /* 0x000fe200078e020b */
[----:B------:R-:W-:Y:S04]  /*5810*/  BSSY B1, `(.L_x_190) ;  /* 0x0000006000017945 */ /* 0x000fe80003800000 */
[----:B------:R0:W-:Y:S01]  /*5820*/  @!P5 STG.E.U8 desc[UR50][R4.64+0x99], R37 ;  /* 0x000099250400d986 */ /* 0x0001e2000c101132 */
[----:B------:R-:W-:Y:S05]  /*5830*/  @P2 BRA `(.L_x_191) ;  /* 0x00000000000c2947 */ /* 0x000fea0003800000 */
[----:B------:R-:W5:Y:S02]  /*5840*/  LDG.E.U8 R112, desc[UR50][R8.64+0x98] ;  /* 0x0000983208707981 */ /* 0x000f64000c1e1100 */
[----:B-----5:R-:W-:-:S05]  /*5850*/  PRMT R2, R112, 0x8880, RZ ;  /* 0x0000888070027816 */ /* 0x020fca00000000ff */
[----:B------:R-:W-:-:S07]  /*5860*/  IMAD R11, R2, R23, RZ ;  /* 0x00000017020b7224 */ /* 0x000fce00078e02ff */
.L_x_191:
[----:B------:R-:W-:Y:S05]  /*5870*/  BSYNC B1 ;  /* 0x0000000000017941 */ /* 0x000fea0003800000 */
.L_x_190:
[----:B------:R-:W-:Y:S01]  /*5880*/  @!P2 IMAD R3, R38, R22, R11 ;  /* 0x000000162603a224 */ /* 0x000fe200078e020b */
[----:B------:R-:W-:Y:S01]  /*5890*/  ISETP.LT.OR P1, PT, R0, 0x9, !P1 ;  /* 0x000000090000780c */ /* 0x000fe20004f21670 */
[----:B------:R-:W-:Y:S03]  /*58a0*/  BSSY B1, `(.L_x_192) ;  /* 0x0000006000017945 */ /* 0x000fe60003800000 */
[----:B------:R0:W-:Y:S09]  /*58b0*/  @!P2 STG.E.U8 desc[UR50][R6.64+0x98], R3 ;  /* 0x000098030600a986 */ /* 0x0001f2000c101132 */
[----:B------:R-:W-:Y:S05]  /*58c0*/  @P1 BRA `(.L_x_193) ;  /* 0x00000000000c1947 */ /* 0x000fea0003800000 */
[----:B------:R-:W5:Y:S02]  /*58d0*/  LDG.E.U8 R112, desc[UR50][R8.64+0x99] ;  /* 0x0000993208707981 */ /* 0x000f64000c1e1100 */
[----:B-----5:R-:W-:-:S05]  /*58e0*/  PRMT R0, R112, 0x8880, RZ ;  /* 0x0000888070007816 */ /* 0x020fca00000000ff */
[----:B------:R-:W-:-:S07]  /*58f0*/  IMAD R11, R0, R23, RZ ;  /* 0x00000017000b7224 */ /* 0x000fce00078e02ff */
.L_x_193:
[----:B------:R-:W-:Y:S05]  /*5900*/  BSYNC B1 ;  /* 0x0000000000017941 */ /* 0x000fea0003800000 */
.L_x_192:
[----:B------:R-:W-:Y:S01]  /*5910*/  IMAD R11, R39, R22, R11 ;  /* 0x00000016270b7224 */ /* 0x000fe200078e020b */
[----:B------:R-:W-:Y:S06]  /*5920*/  @P1 BRA `(.L_x_194) ;  /* 0x0000001000681947 */ /* 0x000fec0003800000 */
[----:B------:R0:W-:Y:S01]  /*5930*/  STG.E.U8 desc[UR50][R6.64+0x99], R11 ;  /* 0x0000990b06007986 */ /* 0x0001e2000c101132 */
[----:B------:R-:W-:Y:S05]  /*5940*/  BRA `(.L_x_194) ;  /* 0x0000001000607947 */ /* 0x000fea0003800000 */
.L_x_33:
[C---:B------:R-:W-:Y:S02]  /*5950*/  ISETP.GE.AND P1, PT, R10.reuse, 0x1, PT ;  /* 0x000000010a00780c */ /* 0x040fe40003f26270 */
[----:B------:R-:W-:Y:S02]  /*5960*/  ISETP.GE.AND P4, PT, R10, 0x2, PT ;  /* 0x000000020a00780c */ /* 0x000fe40003f86270 */
[C---:B------:R-:W-:Y:S02]  /*5970*/  ISETP.LT.OR P3, PT, R0.reuse, 0x1, !P1 ;  /* 0x000000010000780c */ /* 0x040fe40004f61670 */
[C---:B------:R-:W-:Y:S02]  /*5980*/  ISETP.LT.OR P6, PT, R0.reuse, 0x1, !P4 ;  /* 0x000000010000780c */ /* 0x040fe400067c1670 */
[C---:B------:R-:W-:Y:S02]  /*5990*/  ISETP.LT.OR P4, PT, R0.reuse, 0x9, !P4 ;  /* 0x000000090000780c */ /* 0x040fe40006781670 */
[----:B------:R-:W-:-:S02]  /*59a0*/  ISETP.LT.OR P1, PT, R0, 0x9, !P1 ;  /* 0x000000090000780c */ /* 0x000fc40004f21670 */
[----:B------:R-:W-:-:S04]  /*59b0*/  ISETP.GE.AND P2, PT, R10, 0x9, PT ;  /* 0x000000090a00780c */ /* 0x000fc80003f46270 */
[----:B------:R-:W-:Y:S01]  /*59c0*/  ISETP.LT.OR P0, PT, R0, 0x1, !P2 ;  /* 0x000000010000780c */ /* 0x000fe20005701670 */
[-C--:B------:R-:W-:Y:S01]  /*59d0*/  @!P3 IMAD R3, R88, R22.reuse, RZ ;  /* 0x000000165803b224 */ /* 0x080fe200078e02ff */
[----:B------:R-:W-:Y:S01]  /*59e0*/  ISETP.LT.OR P2, PT, R0, 0x9, !P2 ;  /* 0x000000090000780c */ /* 0x000fe20005741670 */
[-C--:B------:R-:W-:Y:S02]  /*59f0*/  @!P6 IMAD R89, R89, R22.reuse, RZ ;  /* 0x000000165959e224 */ /* 0x080fe400078e02ff */
[-C--:B------:R-:W-:Y:S01]  /*5a00*/  @!P4 IMAD R91, R91, R22.reuse, RZ ;  /* 0x000000165b5bc224 */ /* 0x080fe200078e02ff */
[----:B------:R0:W-:Y:S01]  /*5a10*/  @!P3 STG.E.U8 desc[UR50][R4.64], R3 ;  /* 0x000000030400b986 */ /* 0x0001e2000c101132 */
[----:B------:R-:W-:Y:S01]  /*5a20*/  ISETP.GE.AND P3, PT, R10, 0xa, PT ;  /* 0x0000000a0a00780c */ /* 0x000fe20003f66270 */
[----:B------:R-:W-:Y:S02]  /*5a30*/  @!P1 IMAD R9, R90, R22, RZ ;  /* 0x000000165a099224 */ /* 0x000fe400078e02ff */
[----:B------:R-:W-:Y:S01]  /*5a40*/  @!P6 STG.E.U8 desc[UR50][R4.64+0x1], R89 ;  /* 0x000001590400e986 */ /* 0x000fe2000c101132 */
[----:B------:R-:W-:-:S02]  /*5a50*/  ISETP.LT.OR P5, PT, R0, 0x1, !P3 ;  /* 0x000000010000780c */ /* 0x000fc40005fa1670 */
[-C--:B------:R-:W-:Y:S01]  /*5a60*/  @!P0 IMAD R11, R92, R22.reuse, RZ ;  /* 0x000000165c0b8224 */ /* 0x080fe200078e02ff */
[----:B------:R-:W-:Y:S01]  /*5a70*/  @!P4 STG.E.U8 desc[UR50][R6.64+0x1], R91 ;  /* 0x0000015b0600c986 */ /* 0x000fe2000c101132 */
[----:B------:R-:W-:Y:S02]  /*5a80*/  ISETP.GE.AND P4, PT, R10, 0x12, PT ;  /* 0x000000120a00780c */ /* 0x000fe40003f86270 */
[----:B------:R-:W-:Y:S01]  /*5a90*/  ISETP.LT.OR P3, PT, R0, 0x9, !P3 ;  /* 0x000000090000780c */ /* 0x000fe20005f61670 */
[----:B------:R1:W-:Y:S01]  /*5aa0*/  @!P1 STG.E.U8 desc[UR50][R6.64], R9 ;  /* 0x0000000906009986 */ /* 0x0003e2000c101132 */
[----:B------:R-:W-:Y:S01]  /*5ab0*/  ISETP.GE.AND P1, PT, R10, 0x11, PT ;  /* 0x000000110a00780c */ /* 0x000fe20003f26270 */
[-C--:B0-----:R-:W-:Y:S01]  /*5ac0*/  @!P2 IMAD R3, R94, R22.reuse, RZ ;  /* 0x000000165e03a224 */ /* 0x081fe200078e02ff */
[C---:B------:R-:W-:Y:S01]  /*5ad0*/  ISETP.LT.OR P6, PT, R0.reuse, 0x1, !P4 ;  /* 0x000000010000780c */ /* 0x040fe200067c1670 */
[----:B------:R-:W-:Y:S01]  /*5ae0*/  @!P0 STG.E.U8 desc[UR50][R4.64+0x8], R11 ;  /* 0x0000080b04008986 */ /* 0x000fe2000c101132 */
[C---:B------:R-:W-:Y:S01]  /*5af0*/  ISETP.LT.OR P0, PT, R0.reuse, 0x1, !P1 ;  /* 0x000000010000780c */ /* 0x040fe20004f01670 */
[----:B------:R-:W-:Y:S01]  /*5b00*/  @!P5 IMAD R93, R93, R22, RZ ;  /* 0x000000165d5dd224 */ /* 0x000fe200078e02ff */
[----:B------:R-:W-:-:S02]  /*5b10*/  ISETP.LT.OR P1, PT, R0, 0x9, !P1 ;  /* 0x000000090000780c */ /* 0x000fc40004f21670 */
[----:B------:R-:W-:Y:S02]  /*5b20*/  ISETP.LT.OR P4, PT, R0, 0x9, !P4 ;  /* 0x000000090000780c */ /* 0x000fe40006781670 */
[----:B------:R-:W-:Y:S01]  /*5b30*/  @!P5 STG.E.U8 desc[UR50][R4.64+0x9], R93 ;  /* 0x0000095d0400d986 */ /* 0x000fe2000c101132 */
[----:B------:R-:W-:-:S03]  /*5b40*/  @!P3 IMAD R95, R95, R22, RZ ;  /* 0x000000165f5fb224 */ /* 0x000fc600078e02ff */
[----:B------:R0:W-:Y:S01]  /*5b50*/  @!P2 STG.E.U8 desc[UR50][R6.64+0x8], R3 ;  /* 0x000008030600a986 */ /* 0x0001e2000c101132 */
[----:B------:R-:W-:Y:S01]  /*5b60*/  ISETP.GE.AND P2, PT, R10, 0x19, PT ;  /* 0x000000190a00780c */ /* 0x000fe20003f46270 */
[-C--:B------:R-:W-:Y:S02]  /*5b70*/  @!P6 IMAD R97, R97, R22.reuse, RZ ;  /* 0x000000166161e224 */ /* 0x080fe400078e02ff */
[-C--:B-1----:R-:W-:Y:S01]  /*5b80*/  @!P0 IMAD R9, R96, R22.reuse, RZ ;  /* 0x0000001660098224 */ /* 0x082fe200078e02ff */
[----:B------:R-:W-:Y:S01]  /*5b90*/  ISETP.LT.OR P5, PT, R0, 0x1, !P2 ;  /* 0x000000010000780c */ /* 0x000fe200057a1670 */
[----:B------:R-:W-:Y:S01]  /*5ba0*/  @!P3 STG.E.U8 desc[UR50][R6.64+0x9], R95 ;  /* 0x0000095f0600b986 */ /* 0x000fe2000c101132 */
[----:B------:R-:W-:Y:S01]  /*5bb0*/  ISETP.GE.AND P3, PT, R10, 0x1a, PT ;  /* 0x0000001a0a00780c */ /* 0x000fe20003f66270 */
[-C--:B------:R-:W-:Y:S01]  /*5bc0*/  @!P4 IMAD R99, R99, R22.reuse, RZ ;  /* 0x000000166363c224 */ /* 0x080fe200078e02ff */
[C---:B------:R-:W-:Y:S01]  /*5bd0*/  ISETP.LT.OR P2, PT, R0.reuse, 0x9, !P2 ;  /* 0x000000090000780c */ /* 0x040fe20005741670 */
[----:B------:R-:W-:Y:S01]  /*5be0*/  @!P6 STG.E.U8 desc[UR50][R4.64+0x11], R97 ;  /* 0x000011610400e986 */ /* 0x000fe2000c101132 */
[----:B------:R-:W-:Y:S01]  /*5bf0*/  ISETP.LT.OR P6, PT, R0, 0x1, !P3 ;  /* 0x000000010000780c */ /* 0x000fe20005fc1670 */
[----:B0-----:R-:W-:Y:S01]  /*5c00*/  @!P1 IMAD R3, R98, R22, RZ ;  /* 0x0000001662039224 */ /* 0x001fe200078e02ff */
[----:B------:R-:W-:Y:S01]  /*5c10*/  ISETP.LT.OR P3, PT, R0, 0x9, !P3 ;  /* 0x000000090000780c */ /* 0x000fe20005f61670 */
[----:B------:R0:W-:Y:S01]  /*5c20*/  @!P0 STG.E.U8 desc[UR50][R4.64+0x10], R9 ;  /* 0x0000100904008986 */ /* 0x0001e2000c101132 */
[----:B------:R-:W-:-:S03]  /*5c30*/  ISETP.GE.AND P0, PT, R10, 0x21, PT ;  /* 0x000000210a00780c */ /* 0x000fc60003f06270 */
[----:B------:R-:W-:Y:S01]  /*5c40*/  @!P5 IMAD R11, R100, R22, RZ ;  /* 0x00000016640bd224 */ /* 0x000fe200078e02ff */
[----:B------:R1:W-:Y:S01]  /*5c50*/  @!P1 STG.E.U8 desc[UR50][R6.64+0x10], R3 ;  /* 0x0000100306009986 */ /* 0x0003e2000c101132 */
[----:B------:R-:W-:-:S03]  /*5c60*/  ISETP.GE.AND P1, PT, R10, 0x22, PT ;  /* 0x000000220a00780c */ /* 0x000fc60003f26270 */
[----:B------:R-:W-:Y:S01]  /*5c70*/  @!P4 STG.E.U8 desc[UR50][R6.64+0x11], R99 ;  /* 0x000011630600c986 */ /* 0x000fe2000c101132 */
[C---:B------:R-:W-:Y:S01]  /*5c80*/  ISETP.LT.OR P4, PT, R0.reuse, 0x1, !P0 ;  /* 0x000000010000780c */ /* 0x040fe20004781670 */
[-C--:B------:R-:W-:Y:S01]  /*5c90*/  @!P6 IMAD R101, R101, R22.reuse, RZ ;  /* 0x000000166565e224 */ /* 0x080fe200078e02ff */
[C---:B------:R-:W-:Y:S01]  /*5ca0*/  ISETP.LT.OR P0, PT, R0.reuse, 0x9, !P0 ;  /* 0x000000090000780c */ /* 0x040fe20004701670 */
[----:B------:R2:W-:Y:S01]  /*5cb0*/  @!P5 STG.E.U8 desc[UR50][R4.64+0x18], R11 ;  /* 0x0000180b0400d986 */ /* 0x0005e2000c101132 */
[----:B------:R-:W-:Y:S01]  /*5cc0*/  ISETP.LT.OR P5, PT, R0, 0x1, !P1 ;  /* 0x000000010000780c */ /* 0x000fe20004fa1670 */
[-C--:B0-----:R-:W-:Y:S01]  /*5cd0*/  @!P2 IMAD R9, R102, R22.reuse, RZ ;  /* 0x000000166609a224 */ /* 0x081fe200078e02ff */
[----:B------:R-:W-:Y:S01]  /*5ce0*/  ISETP.LT.OR P1, PT, R0, 0x9, !P1 ;  /* 0x000000090000780c */ /* 0x000fe20004f21670 */
[-C--:B------:R-:W-:Y:S01]  /*5cf0*/  @!P3 IMAD R103, R103, R22.reuse, RZ ;  /* 0x000000166767b224 */ /* 0x080fe200078e02ff */
[----:B------:R-:W-:Y:S04]  /*5d00*/  @!P6 STG.E.U8 desc[UR50][R4.64+0x19], R101 ;  /* 0x000019650400e986 */ /* 0x000fe8000c101132 */
[----:B------:R0:W-:Y:S01]  /*5d10*/  @!P2 STG.E.U8 desc[UR50][R6.64+0x18], R9 ;  /* 0x000018090600a986 */ /* 0x0001e2000c101132 */
[-C--:B-1----:R-:W-:Y:S01]  /*5d20*/  @!P4 IMAD R3, R72, R22.reuse, RZ ;  /* 0x000000164803c224 */ /* 0x082fe200078e02ff */
[----:B------:R-:W-:Y:S01]  /*5d30*/  ISETP.GE.AND P2, PT, R10, 0x29, PT ;  /* 0x000000290a00780c */ /* 0x000fe20003f46270 */
[-C--:B--2---:R-:W-:Y:S01]  /*5d40*/  @!P0 IMAD R11, R74, R22.reuse, RZ ;  /* 0x000000164a0b8224 */ /* 0x084fe200078e02ff */
[----:B------:R-:W-:Y:S01]  /*5d50*/  @!P3 STG.E.U8 desc[UR50][R6.64+0x19], R103 ;  /* 0x000019670600b986 */ /* 0x000fe2000c101132 */
[----:B------:R-:W-:Y:S01]  /*5d60*/  ISETP.GE.AND P3, PT, R10, 0x2a, PT ;  /* 0x0000002a0a00780c */ /* 0x000fe20003f66270 */
[-C--:B------:R-:W-:Y:S01]  /*5d70*/  @!P5 IMAD R73, R73, R22.reuse, RZ ;  /* 0x000000164949d224 */ /* 0x080fe200078e02ff */
[C---:B------:R-:W-:Y:S01]  /*5d80*/  ISETP.LT.OR P6, PT, R0.reuse, 0x1, !P2 ;  /* 0x000000010000780c */ /* 0x040fe200057c1670 */
[----:B------:R1:W-:Y:S01]  /*5d90*/  @!P4 STG.E.U8 desc[UR50][R4.64+0x20], R3 ;  /* 0x000020030400c986 */ /* 0x0003e2000c101132 */
[C---:B------:R-:W-:Y:S01]  /*5da0*/  ISETP.LT.OR P4, PT, R0.reuse, 0x1, !P3 ;  /* 0x000000010000780c */ /* 0x040fe20005f81670 */
[----:B------:R-:W-:Y:S01]  /*5db0*/  @!P1 IMAD R75, R75, R22, RZ ;  /* 0x000000164b4b9224 */ /* 0x000fe200078e02ff */
[C---:B------:R-:W-:Y:S01]  /*5dc0*/  ISETP.LT.OR P2, PT, R0.reuse, 0x9, !P2 ;  /* 0x000000090000780c */ /* 0x040fe20005741670 */
[----:B------:R-:W-:Y:S01]  /*5dd0*/  @!P5 STG.E.U8 desc[UR50][R4.64+0x21], R73 ;  /* 0x000021490400d986 */ /* 0x000fe2000c101132 */
[----:B------:R-:W-:-:S02]  /*5de0*/  ISETP.LT.OR P3, PT, R0, 0x9, !P3 ;  /* 0x000000090000780c */ /* 0x000fc40005f61670 */
[C---:B------:R-:W-:Y:S01]  /*5df0*/  ISETP.GE.AND P5, PT, R10.reuse, 0x32, PT ;  /* 0x000000320a00780c */ /* 0x040fe20003fa6270 */
[----:B------:R2:W-:Y:S01]  /*5e00*/  @!P0 STG.E.U8 desc[UR50][R6.64+0x20], R11 ;  /* 0x0000200b06008986 */ /* 0x0005e2000c101132 */
[----:B------:R-:W-:-:S03]  /*5e10*/  ISETP.GE.AND P0, PT, R10, 0x31, PT ;  /* 0x000000310a00780c */ /* 0x000fc60003f06270 */
[----:B------:R-:W-:Y:S01]  /*5e20*/  @!P1 STG.E.U8 desc[UR50][R6.64+0x21], R75 ;  /* 0x0000214b06009986 */ /* 0x000fe2000c101132 */
[----:B------:R-:W-:Y:S01]  /*5e30*/  ISETP.LT.OR P1, PT, R0, 0x1, !P0 ;  /* 0x000000010000780c */ /* 0x000fe20004721670 */
[-C--:B0-----:R-:W-:Y:S01]  /*5e40*/  @!P6 IMAD R9, R76, R22.reuse, RZ ;  /* 0x000000164c09e224 */ /* 0x081fe200078e02ff */
[----:B------:R-:W-:Y:S01]  /*5e50*/  ISETP.LT.OR P0, PT, R0, 0x9, !P0 ;  /* 0x000000090000780c */ /* 0x000fe20004701670 */
[-C--:B------:R-:W-:Y:S02]  /*5e60*/  @!P4 IMAD R77, R77, R22.reuse, RZ ;  /* 0x000000164d4dc224 */ /* 0x080fe400078e02ff */
[-C--:B-1----:R-:W-:Y:S01]  /*5e70*/  @!P2 IMAD R3, R78, R22.reuse, RZ ;  /* 0x000000164e03a224 */ /* 0x082fe200078e02ff */
[----:B------:R0:W-:Y:S01]  /*5e80*/  @!P6 STG.E.U8 desc[UR50][R4.64+0x28], R9 ;  /* 0x000028090400e986 */ /* 0x0001e2000c101132 */
[----:B------:R-:W-:Y:S01]  /*5e90*/  @!P3 IMAD R79, R79, R22, RZ ;  /* 0x000000164f4fb224 */ /* 0x000fe200078e02ff */
[----:B------:R-:W-:Y:S02]  /*5ea0*/  ISETP.LT.OR P6, PT, R0, 0x1, !P5 ;  /* 0x000000010000780c */ /* 0x000fe40006fc1670 */
[----:B------:R-:W-:Y:S01]  /*5eb0*/  @!P4 STG.E.U8 desc[UR50][R4.64+0x29], R77 ;  /* 0x0000294d0400c986 */ /* 0x000fe2000c101132 */
[----:B------:R-:W-:-:S03]  /*5ec0*/  ISETP.GE.AND P4, PT, R10, 0x39, PT ;  /* 0x000000390a00780c */ /* 0x000fc60003f86270 */
[----:B------:R1:W-:Y:S01]  /*5ed0*/  @!P2 STG.E.U8 desc[UR50][R6.64+0x28], R3 ;  /* 0x000028030600a986 */ /* 0x0003e2000c101132 */
[----:B------:R-:W-:Y:S01]  /*5ee0*/  ISETP.LT.OR P2, PT, R0, 0x9, !P5 ;  /* 0x000000090000780c */ /* 0x000fe20006f41670 */
[-C--:B--2---:R-:W-:Y:S01]  /*5ef0*/  @!P0 IMAD R11, R82, R22.reuse, RZ ;  /* 0x00000016520b8224 */ /* 0x084fe200078e02ff */
[----:B------:R-:W-:Y:S01]  /*5f00*/  ISETP.LT.OR P5, PT, R0, 0x1, !P4 ;  /* 0x000000010000780c */ /* 0x000fe200067a1670 */
[-C--:B0-----:R-:W-:Y:S01]  /*5f10*/  @!P1 IMAD R9, R80, R22.reuse, RZ ;  /* 0x0000001650099224 */ /* 0x081fe200078e02ff */
[----:B------:R-:W-:Y:S01]  /*5f20*/  @!P3 STG.E.U8 desc[UR50][R6.64+0x29], R79 ;  /* 0x0000294f0600b986 */ /* 0x000fe2000c101132 */
[----:B------:R-:W-:Y:S01]  /*5f30*/  ISETP.GE.AND P3, PT, R10, 0x3a, PT ;  /* 0x0000003a0a00780c */ /* 0x000fe20003f66270 */
[----:B------:R-:W-:Y:S01]  /*5f40*/  @!P6 IMAD R81, R81, R22, RZ ;  /* 0x000000165151e224 */ /* 0x000fe200078e02ff */
[C---:B------:R-:W-:Y:S01]  /*5f50*/  ISETP.LT.OR P4, PT, R0.reuse, 0x9, !P4 ;  /* 0x000000090000780c */ /* 0x040fe20006781670 */
[----:B------:R0:W-:Y:S01]  /*5f60*/  @!P1 STG.E.U8 desc[UR50][R4.64+0x30], R9 ;  /* 0x0000300904009986 */ /* 0x0001e2000c101132 */
[----:B------:R-:W-:-:S02]  /*5f70*/  ISETP.LT.OR P1, PT, R0, 0x1, !P3 ;  /* 0x000000010000780c */ /* 0x000fc40005f21670 */
[----:B------:R-:W-:Y:S01]  /*5f80*/  ISETP.LT.OR P3, PT, R0, 0x9, !P3 ;  /* 0x000000090000780c */ /* 0x000fe20005f61670 */
[----:B------:R-:W-:Y:S01]  /*5f90*/  @!P6 STG.E.U8 desc[UR50][R4.64+0x31], R81 ;  /* 0x000031510400e986 */ /* 0x000fe2000c101132 */
[-C--:B------:R-:W-:Y:S01]  /*5fa0*/  @!P2 IMAD R83, R83, R22.reuse, RZ ;  /* 0x000000165353a224 */ /* 0x080fe200078e02ff */
[----:B------:R-:W-:Y:S01]  /*5fb0*/  ISETP.GE.AND P6, PT, R10, 0x42, PT ;  /* 0x000000420a00780c */ /* 0x000fe20003fc6270 */
[----:B-1----:R-:W-:Y:S01]  /*5fc0*/  @!P5 IMAD R3, R84, R22, RZ ;  /* 0x000000165403d224 */ /* 0x002fe200078e02ff */
[----:B------:R-:W-:Y:S01]  /*5fd0*/  @!P0 STG.E.U8 desc[UR50][R6.64+0x30], R11 ;  /* 0x0000300b06008986 */ /* 0x000fe2000c101132 */
[----:B------:R-:W-:-:S03]  /*5fe0*/  ISETP.GE.AND P0, PT, R10, 0x41, PT ;  /* 0x000000410a00780c */ /* 0x000fc60003f06270 */
[----:B------:R-:W-:Y:S01]  /*5ff0*/  @!P2 STG.E.U8 desc[UR50][R6.64+0x31], R83 ;  /* 0x000031530600a986 */ /* 0x000fe2000c101132 */
[-C--:B0-----:R-:W-:Y:S01]  /*6000*/  @!P4 IMAD R9, R86, R22.reuse, RZ ;  /* 0x000000165609c224 */ /* 0x081fe200078e02ff */
[C---:B------:R-:W-:Y:S01]  /*6010*/  ISETP.LT.OR P2, PT, R0.reuse, 0x1, !P0 ;  /* 0x000000010000780c */ /* 0x040fe20004741670 */
[-C--:B------:R-:W-:Y:S01]  /*6020*/  @!P1 IMAD R85, R85, R22.reuse, RZ ;  /* 0x0000001655559224 */ /* 0x080fe200078e02ff */
[----:B------:R0:W-:Y:S01]  /*6030*/  @!P5 STG.E.U8 desc[UR50][R4.64+0x38], R3 ;  /* 0x000038030400d986 */ /* 0x0001e2000c101132 */
[C---:B------:R-:W-:Y:S01]  /*6040*/  ISETP.LT.OR P5, PT, R0.reuse, 0x1, !P6 ;  /* 0x000000010000780c */ /* 0x040fe200077a1670 */
[----:B------:R-:W-:Y:S01]  /*6050*/  @!P3 IMAD R87, R87, R22, RZ ;  /* 0x000000165757b224 */ /* 0x000fe200078e02ff */
[----:B------:R-:W-:Y:S01]  /*6060*/  ISETP.LT.OR P0, PT, R0, 0x9, !P0 ;  /* 0x000000090000780c */ /* 0x000fe20004701670 */
[----:B------:R-:W-:Y:S01]  /*6070*/  @!P1 STG.E.U8 desc[UR50][R4.64+0x39], R85 ;  /* 0x0000395504009986 */ /* 0x000fe2000c101132 */
[----:B------:R-:W-:-:S03]  /*6080*/  ISETP.GE.AND P1, PT, R10, 0x49, PT ;  /* 0x000000490a00780c */ /* 0x000fc60003f26270 */
[----:B------:R1:W-:Y:S01]  /*6090*/  @!P4 STG.E.U8 desc[UR50][R6.64+0x38], R9 ;  /* 0x000038090600c986 */ /* 0x0003e2000c101132 */
[C---:B------:R-:W-:Y:S02]  /*60a0*/  ISETP.LT.OR P4, PT, R0.reuse, 0x9, !P6 ;  /* 0x000000090000780c */ /* 0x040fe40007781670 */
[----:B------:R-:W-:Y:S01]  /*60b0*/  ISETP.LT.OR P6, PT, R0, 0x1, !P1 ;  /* 0x000000010000780c */ /* 0x000fe20004fc1670 */
[----:B------:R-:W-:Y:S01]  /*60c0*/  @!P3 STG.E.U8 desc[UR50][R6.64+0x39], R87 ;  /* 0x000039570600b986 */ /* 0x000fe2000c101132 */
[----:B------:R-:W-:Y:S01]  /*60d0*/  ISETP.GE.AND P3, PT, R10, 0x4a, PT ;  /* 0x0000004a0a00780c */ /* 0x000fe20003f66270 */
[-C--:B------:R-:W-:Y:S01]  /*60e0*/  @!P5 IMAD R57, R57, R22.reuse, RZ ;  /* 0x000000163939d224 */ /* 0x080fe200078e02ff */
[----:B------:R-:W-:Y:S01]  /*60f0*/  ISETP.LT.OR P1, PT, R0, 0x9, !P1 ;  /* 0x000000090000780c */ /* 0x000fe20004f21670 */
[-C--:B0-----:R-:W-:Y:S02]  /*6100*/  @!P2 IMAD R3, R56, R22.reuse, RZ ;  /* 0x000000163803a224 */ /* 0x081fe400078e02ff */
[----:B------:R-:W-:Y:S01]  /*6110*/  @!P0 IMAD R11, R58, R22, RZ ;  /* 0x000000163a0b8224 */ /* 0x000fe200078e02ff */
[----:B------:R-:W-:Y:S01]  /*6120*/  @!P5 STG.E.U8 desc[UR50][R4.64+0x41], R57 ;  /* 0x000041390400d986 */ /* 0x000fe2000c101132 */
[----:B------:R-:W-:-:S02]  /*6130*/  ISETP.LT.OR P5, PT, R0, 0x1, !P3 ;  /* 0x000000010000780c */ /* 0x000fc40005fa1670 */
[-C--:B------:R-:W-:Y:S01]  /*6140*/  @!P4 IMAD R59, R59, R22.reuse, RZ ;  /* 0x000000163b3bc224 */ /* 0x080fe200078e02ff */
[----:B------:R0:W-:Y:S01]  /*6150*/  @!P2 STG.E.U8 desc[UR50][R4.64+0x40], R3 ;  /* 0x000040030400a986 */ /* 0x0001e2000c101132 */
[-C--:B-1----:R-:W-:Y:S01]  /*6160*/  @!P6 IMAD R9, R60, R22.reuse, RZ ;  /* 0x000000163c09e224 */ /* 0x082fe200078e02ff */
[----:B------:R-:W-:Y:S02]  /*6170*/  ISETP.LT.OR P3, PT, R0, 0x9, !P3 ;  /* 0x000000090000780c */ /* 0x000fe40005f61670 */
[----:B------:R-:W-:Y:S01]  /*6180*/  @!P0 STG.E.U8 desc[UR50][R6.64+0x40], R11 ;  /* 0x0000400b06008986 */ /* 0x000fe2000c101132 */
[C---:B------:R-:W-:Y:S02]  /*6190*/  ISETP.GE.AND P0, PT, R10.reuse, 0x51, PT ;  /* 0x000000510a00780c */ /* 0x040fe40003f06270 */
[----:B------:R-:W-:Y:S01]  /*61a0*/  ISETP.GE.AND P2, PT, R10, 0x52, PT ;  /* 0x000000520a00780c */ /* 0x000fe20003f46270 */
[----:B------:R-:W-:Y:S02]  /*61b0*/  @!P4 STG.E.U8 desc[UR50][R6.64+0x41], R59 ;  /* 0x0000413b0600c986 */ /* 0x000fe4000c101132 */
[-C--:B------:R-:W-:Y:S01]  /*61c0*/  @!P5 IMAD R61, R61, R22.reuse, RZ ;  /* 0x000000163d3dd224 */ /* 0x080fe200078e02ff */
[C---:B------:R-:W-:Y:S01]  /*61d0*/  ISETP.LT.OR P4, PT, R0.reuse, 0x1, !P2 ;  /* 0x000000010000780c */ /* 0x040fe20005781670 */
[----:B------:R1:W-:Y:S01]  /*61e0*/  @!P6 STG.E.U8 desc[UR50][R4.64+0x48], R9 ;  /* 0x000048090400e986 */ /* 0x0003e2000c101132 */
[----:B------:R-:W-:Y:S01]  /*61f0*/  ISETP.LT.OR P6, PT, R0, 0x1, !P0 ;  /* 0x000000010000780c */ /* 0x000fe200047c1670 */
[-C--:B0-----:R-:W-:Y:S01]  /*6200*/  @!P1 IMAD R3, R62, R22.reuse, RZ ;  /* 0x000000163e039224 */ /* 0x081fe200078e02ff */
[----:B------:R-:W-:Y:S01]  /*6210*/  ISETP.LT.OR P0, PT, R0, 0x9, !P0 ;  /* 0x000000090000780c */ /* 0x000fe20004701670 */
[----:B------:R-:W-:Y:S01]  /*6220*/  @!P3 IMAD R63, R63, R22, RZ ;  /* 0x000000163f3fb224 */ /* 0x000fe200078e02ff */
[----:B------:R-:W-:Y:S01]  /*6230*/  @!P5 STG.E.U8 desc[UR50][R4.64+0x49], R61 ;  /* 0x0000493d0400d986 */ /* 0x000fe2000c101132 */
[----:B------:R-:W-:-:S02]  /*6240*/  ISETP.GE.AND P5, PT, R10, 0x59, PT ;  /* 0x000000590a00780c */ /* 0x000fc40003fa6270 */
[C---:B------:R-:W-:Y:S01]  /*6250*/  ISETP.LT.OR P2, PT, R0.reuse, 0x9, !P2 ;  /* 0x000000090000780c */ /* 0x040fe20005741670 */
[----:B------:R-:W-:Y:S01]  /*6260*/  @!P3 STG.E.U8 desc[UR50][R6.64+0x49], R63 ;  /* 0x0000493f0600b986 */ /* 0x000fe2000c101132 */
[----:B------:R-:W-:Y:S02]  /*6270*/  ISETP.LT.OR P3, PT, R0, 0x1, !P5 ;  /* 0x000000010000780c */ /* 0x000fe40006f61670 */
[-C--:B------:R-:W-:Y:S01]  /*6280*/  @!P4 IMAD R65, R65, R22.reuse, RZ ;  /* 0x000000164141c224 */ /* 0x080fe200078e02ff */
[----:B------:R0:W-:Y:S01]  /*6290*/  @!P1 STG.E.U8 desc[UR50][R6.64+0x48], R3 ;  /* 0x0000480306009986 */ /* 0x0001e2000c101132 */
[-C--:B-1----:R-:W-:Y:S01]  /*62a0*/  @!P6 IMAD R9, R64, R22.reuse, RZ ;  /* 0x000000164009e224 */ /* 0x082fe200078e02ff */
[----:B------:R-:W-:Y:S01]  /*62b0*/  ISETP.GE.AND P1, PT, R10, 0x5a, PT ;  /* 0x0000005a0a00780c */ /* 0x000fe20003f26270 */
[----:B------:R-:W-:Y:S01]  /*62c0*/  @!P0 IMAD R11, R66, R22, RZ ;  /* 0x00000016420b8224 */ /* 0x000fe200078e02ff */
[----:B------:R-:W-:Y:S01]  /*62d0*/  @!P4 STG.E.U8 desc[UR50][R4.64+0x51], R65 ;  /* 0x000051410400c986 */ /* 0x000fe2000c101132 */
[----:B------:R-:W-:-:S03]  /*62e0*/  ISETP.LT.OR P5, PT, R0, 0x9, !P5 ;  /* 0x000000090000780c */ /* 0x000fc60006fa1670 */
[----:B------:R1:W-:Y:S01]  /*62f0*/  @!P6 STG.E.U8 desc[UR50][R4.64+0x50], R9 ;  /* 0x000050090400e986 */ /* 0x0003e2000c101132 */
[C---:B------:R-:W-:Y:S01]  /*6300*/  ISETP.LT.OR P6, PT, R0.reuse, 0x1, !P1 ;  /* 0x000000010000780c */ /* 0x040fe20004fc1670 */
[-C--:B------:R-:W-:Y:S01]  /*6310*/  @!P2 IMAD R67, R67, R22.reuse, RZ ;  /* 0x000000164343a224 */ /* 0x080fe200078e02ff */
[----:B------:R-:W-:Y:S01]  /*6320*/  ISETP.LT.OR P1, PT, R0, 0x9, !P1 ;  /* 0x000000090000780c */ /* 0x000fe20004f21670 */
[----:B------:R2:W-:Y:S01]  /*6330*/  @!P0 STG.E.U8 desc[UR50][R6.64+0x50], R11 ;  /* 0x0000500b06008986 */ /* 0x0005e2000c101132 */
[----:B------:R-:W-:Y:S01]  /*6340*/  ISETP.GE.AND P0, PT, R10, 0x61, PT ;  /* 0x000000610a00780c */ /* 0x000fe20003f06270 */
[-C--:B0-----:R-:W-:Y:S02]  /*6350*/  @!P3 IMAD R3, R68, R22.reuse, RZ ;  /* 0x000000164403b224 */ /* 0x081fe400078e02ff */
[----:B------:R-:W-:Y:S01]  /*6360*/  @!P2 STG.E.U8 desc[UR50][R6.64+0x51], R67 ;  /* 0x000051430600a986 */ /* 0x000fe2000c101132 */
[----:B------:R-:W-:Y:S02]  /*6370*/  ISETP.LT.OR P4, PT, R0, 0x1, !P0 ;  /* 0x000000010000780c */ /* 0x000fe40004781670 */
[----:B------:R-:W-:Y:S01]  /*6380*/  ISETP.GE.AND P2, PT, R10, 0x62, PT ;  /* 0x000000620a00780c */ /* 0x000fe20003f46270 */
[----:B------:R0:W-:Y:S01]  /*6390*/  @!P3 STG.E.U8 desc[UR50][R4.64+0x58], R3 ;  /* 0x000058030400b986 */ /* 0x0001e2000c101132 */
[C---:B------:R-:W-:Y:S01]  /*63a0*/  ISETP.LT.OR P0, PT, R0.reuse, 0x9, !P0 ;  /* 0x000000090000780c */ /* 0x040fe20004701670 */
[-C--:B------:R-:W-:Y:S01]  /*63b0*/  @!P6 IMAD R69, R69, R22.reuse, RZ ;  /* 0x000000164545e224 */ /* 0x080fe200078e02ff */
[C---:B------:R-:W-:Y:S01]  /*63c0*/  ISETP.LT.OR P3, PT, R0.reuse, 0x1, !P2 ;  /* 0x000000010000780c */ /* 0x040fe20005761670 */
[-C--:B------:R-:W-:Y:S01]  /*63d0*/  @!P1 IMAD R71, R71, R22.reuse, RZ ;  /* 0x0000001647479224 */ /* 0x080fe200078e02ff */
[----:B------:R-:W-:Y:S01]  /*63e0*/  ISETP.LT.OR P2, PT, R0, 0x9, !P2 ;  /* 0x000000090000780c */ /* 0x000fe20005741670 */
[----:B-1----:R-:W-:Y:S01]  /*63f0*/  @!P5 IMAD R9, R70, R22, RZ ;  /* 0x000000164609d224 */ /* 0x002fe200078e02ff */
[----:B------:R-:W-:Y:S01]  /*6400*/  @!P6 STG.E.U8 desc[UR50][R4.64+0x59], R69 ;  /* 0x000059450400e986 */ /* 0x000fe2000c101132 */
[----:B------:R-:W-:-:S02]  /*6410*/  ISETP.GE.AND P6, PT, R10, 0x69, PT ;  /* 0x000000690a00780c */ /* 0x000fc40003fc6270 */
[-C--:B--2---:R-:W-:Y:S01]  /*6420*/  @!P4 IMAD R11, R40, R22.reuse, RZ ;  /* 0x00000016280bc224 */ /* 0x084fe200078e02ff */
[----:B------:R-:W-:Y:S01]  /*6430*/  @!P1 STG.E.U8 desc[UR50][R6.64+0x59], R71 ;  /* 0x0000594706009986 */ /* 0x000fe2000c101132 */
[----:B------:R-:W-:Y:S02]  /*6440*/  ISETP.GE.AND P1, PT, R10, 0x6a, PT ;  /* 0x0000006a0a00780c */ /* 0x000fe40003f26270 */
[-C--:B0-----:R-:W-:Y:S01]  /*6450*/  @!P0 IMAD R3, R42, R22.reuse, RZ ;  /* 0x000000162a038224 */ /* 0x081fe200078e02ff */
[----:B------:R0:W-:Y:S01]  /*6460*/  @!P5 STG.E.U8 desc[UR50][R6.64+0x58], R9 ;  /* 0x000058090600d986 */ /* 0x0001e2000c101132 */
[C---:B------:R-:W-:Y:S01]  /*6470*/  ISETP.LT.OR P5, PT, R0.reuse, 0x1, !P6 ;  /* 0x000000010000780c */ /* 0x040fe200077a1670 */
[-C--:B------:R-:W-:Y:S01]  /*6480*/  @!P3 IMAD R41, R41, R22.reuse, RZ ;  /* 0x000000162929b224 */ /* 0x080fe200078e02ff */
[C---:B------:R-:W-:Y:S01]  /*6490*/  ISETP.LT.OR P6, PT, R0.reuse, 0x9, !P6 ;  /* 0x000000090000780c */ /* 0x040fe200077c1670 */
[----:B------:R-:W-:Y:S01]  /*64a0*/  @!P4 STG.E.U8 desc[UR50][R4.64+0x60], R11 ;  /* 0x0000600b0400c986 */ /* 0x000fe2000c101132 */
[C---:B------:R-:W-:Y:S01]  /*64b0*/  ISETP.LT.OR P4, PT, R0.reuse, 0x1, !P1 ;  /* 0x000000010000780c */ /* 0x040fe20004f81670 */
[-C--:B------:R-:W-:Y:S01]  /*64c0*/  @!P2 IMAD R43, R43, R22.reuse, RZ ;  /* 0x000000162b2ba224 */ /* 0x080fe200078e02ff */
[----:B------:R-:W-:Y:S01]  /*64d0*/  ISETP.LT.OR P1, PT, R0, 0x9, !P1 ;  /* 0x000000090000780c */ /* 0x000fe20004f21670 */
[----:B------:R-:W-:Y:S04]  /*64e0*/  @!P3 STG.E.U8 desc[UR50][R4.64+0x61], R41 ;  /* 0x000061290400b986 */ /* 0x000fe8000c101132 */
[----:B------:R1:W-:Y:S01]  /*64f0*/  @!P0 STG.E.U8 desc[UR50][R6.64+0x60], R3 ;  /* 0x0000600306008986 */ /* 0x0003e2000c101132 */
[----:B------:R-:W-:Y:S01]  /*6500*/  ISETP.GE.AND P0, PT, R10, 0x71, PT ;  /* 0x000000710a00780c */ /* 0x000fe20003f06270 */
[----:B0-----:R-:W-:-:S02]  /*6510*/  @!P5 IMAD R9, R44, R22, RZ ;  /* 0x000000162c09d224 */ /* 0x001fc400078e02ff */
[----:B------:R-:W-:Y:S01]  /*6520*/  @!P2 STG.E.U8 desc[UR50][R6.64+0x61], R43 ;  /* 0x0000612b0600a986 */ /* 0x000fe2000c101132 */
[----:B------:R-:W-:Y:S01]  /*6530*/  ISETP.GE.AND P2, PT, R10, 0x72, PT ;  /* 0x000000720a00780c */ /* 0x000fe20003f46270 */
[-C--:B------:R-:W-:Y:S01]  /*6540*/  @!P4 IMAD R45, R45, R22.reuse, RZ ;  /* 0x000000162d2dc224 */ /* 0x080fe200078e02ff */
[C---:B------:R-:W-:Y:S01]  /*6550*/  ISETP.LT.OR P3, PT, R0.reuse, 0x1, !P0 ;  /* 0x000000010000780c */ /* 0x040fe20004761670 */
[----:B------:R0:W-:Y:S01]  /*6560*/  @!P5 STG.E.U8 desc[UR50][R4.64+0x68], R9 ;  /* 0x000068090400d986 */ /* 0x0001e2000c101132 */
[C---:B------:R-:W-:Y:S01]  /*6570*/  ISETP.LT.OR P5, PT, R0.reuse, 0x1, !P2 ;  /* 0x000000010000780c */ /* 0x040fe200057a1670 */
[-C--:B------:R-:W-:Y:S01]  /*6580*/  @!P1 IMAD R47, R47, R22.reuse, RZ ;  /* 0x000000162f2f9224 */ /* 0x080fe200078e02ff */
[----:B------:R-:W-:Y:S01]  /*6590*/  ISETP.LT.OR P0, PT, R0, 0x9, !P0 ;  /* 0x000000090000780c */ /* 0x000fe20004701670 */
[----:B-1----:R-:W-:Y:S01]  /*65a0*/  @!P6 IMAD R3, R46, R22, RZ ;  /* 0x000000162e03e224 */ /* 0x002fe200078e02ff */
[----:B------:R-:W-:Y:S01]  /*65b0*/  @!P4 STG.E.U8 desc[UR50][R4.64+0x69], R45 ;  /* 0x0000692d0400c986 */ /* 0x000fe2000c101132 */
[----:B------:R-:W-:-:S02]  /*65c0*/  ISETP.GE.AND P4, PT, R10, 0x79, PT ;  /* 0x000000790a00780c */ /* 0x000fc40003f86270 */
[C---:B------:R-:W-:Y:S01]  /*65d0*/  ISETP.LT.OR P2, PT, R0.reuse, 0x9, !P2 ;  /* 0x000000090000780c */ /* 0x040fe20005741670 */
[----:B------:R1:W-:Y:S01]  /*65e0*/  @!P6 STG.E.U8 desc[UR50][R6.64+0x68], R3 ;  /* 0x000068030600e986 */ /* 0x0003e2000c101132 */
[----:B------:R-:W-:Y:S02]  /*65f0*/  ISETP.LT.OR P6, PT, R0, 0x1, !P4 ;  /* 0x000000010000780c */ /* 0x000fe400067c1670 */
[-C--:B------:R-:W-:Y:S01]  /*6600*/  @!P3 IMAD R11, R48, R22.reuse, RZ ;  /* 0x00000016300bb224 */ /* 0x080fe200078e02ff */
[----:B------:R-:W-:Y:S01]  /*6610*/  @!P1 STG.E.U8 desc[UR50][R6.64+0x69], R47 ;  /* 0x0000692f06009986 */ /* 0x000fe2000c101132 */
[-C--:B------:R-:W-:Y:S01]  /*6620*/  @!P5 IMAD R49, R49, R22.reuse, RZ ;  /* 0x000000163131d224 */ /* 0x080fe200078e02ff */
[----:B------:R-:W-:Y:S01]  /*6630*/  ISETP.GE.AND P1, PT, R10, 0x81, PT ;  /* 0x000000810a00780c */ /* 0x000fe20003f26270 */
[----:B0-----:R-:W-:Y:S01]  /*6640*/  @!P0 IMAD R9, R50, R22, RZ ;  /* 0x0000001632098224 */ /* 0x001fe200078e02ff */
[----:B------:R0:W-:Y:S01]  /*6650*/  @!P3 STG.E.U8 desc[UR50][R4.64+0x70], R11 ;  /* 0x0000700b0400b986 */ /* 0x0001e2000c101132 */
[----:B------:R-:W-:-:S02]  /*6660*/  ISETP.GE.AND P3, PT, R10, 0x7a, PT ;  /* 0x0000007a0a00780c */ /* 0x000fc40003f66270 */
[C---:B------:R-:W-:Y:S01]  /*6670*/  ISETP.LT.OR P4, PT, R0.reuse, 0x9, !P4 ;  /* 0x000000090000780c */ /* 0x040fe20006781670 */
[-C--:B------:R-:W-:Y:S01]  /*6680*/  @!P2 IMAD R51, R51, R22.reuse, RZ ;  /* 0x000000163333a224 */ /* 0x080fe200078e02ff */
[----:B------:R-:W-:Y:S01]  /*6690*/  @!P5 STG.E.U8 desc[UR50][R4.64+0x71], R49 ;  /* 0x000071310400d986 */ /* 0x000fe2000c101132 */
[----:B------:R-:W-:Y:S01]  /*66a0*/  ISETP.LT.OR P5, PT, R0, 0x1, !P3 ;  /* 0x000000010000780c */ /* 0x000fe20005fa1670 */
[----:B-1----:R-:W-:Y:S01]  /*66b0*/  @!P6 IMAD R3, R52, R22, RZ ;  /* 0x000000163403e224 */ /* 0x002fe200078e02ff */
[C---:B------:R-:W-:Y:S01]  /*66c0*/  ISETP.LT.OR P3, PT, R0.reuse, 0x9, !P3 ;  /* 0x000000090000780c */ /* 0x040fe20005f61670 */
[----:B------:R1:W-:Y:S01]  /*66d0*/  @!P0 STG.E.U8 desc[UR50][R6.64+0x70], R9 ;  /* 0x0000700906008986 */ /* 0x0003e2000c101132 */
[C---:B------:R-:W-:Y:S02]  /*66e0*/  ISETP.LT.OR P0, PT, R0.reuse, 0x1, !P1 ;  /* 0x000000010000780c */ /* 0x040fe40004f01670 */
[----:B------:R-:W-:Y:S01]  /*66f0*/  ISETP.LT.OR P1, PT, R0, 0x9, !P1 ;  /* 0x000000090000780c */ /* 0x000fe20004f21670 */
[----:B------:R-:W-:Y:S01]  /*6700*/  @!P2 STG.E.U8 desc[UR50][R6.64+0x71], R51 ;  /* 0x000071330600a986 */ /* 0x000fe2000c101132 */
[----:B------:R-:W-:-:S02]  /*6710*/  ISETP.GE.AND P2, PT, R10, 0x82, PT ;  /* 0x000000820a00780c */ /* 0x000fc40003f46270 */
[-C--:B0-----:R-:W-:Y:S01]  /*6720*/  @!P4 IMAD R11, R54, R22.reuse, RZ ;  /* 0x00000016360bc224 */ /* 0x081fe200078e02ff */
[----:B------:R0:W-:Y:S01]  /*6730*/  @!P6 STG.E.U8 desc[UR50][R4.64+0x78], R3 ;  /* 0x000078030400e986 */ /* 0x0001e2000c101132 */
[C---:B------:R-:W-:Y:S01]  /*6740*/  ISETP.LT.OR P6, PT, R0.reuse, 0x1, !P2 ;  /* 0x000000010000780c */ /* 0x040fe200057c1670 */
[-C--:B------:R-:W-:Y:S01]  /*6750*/  @!P5 IMAD R53, R53, R22.reuse, RZ ;  /* 0x000000163535d224 */ /* 0x080fe200078e02ff */
[----:B------:R-:W-:Y:S01]  /*6760*/  ISETP.LT.OR P2, PT, R0, 0x9, !P2 ;  /* 0x000000090000780c */ /* 0x000fe20005741670 */
[-C--:B------:R-:W-:Y:S02]  /*6770*/  @!P3 IMAD R55, R55, R22.reuse, RZ ;  /* 0x000000163737b224 */ /* 0x080fe400078e02ff */
[-C--:B-1----:R-:W-:Y:S01]  /*6780*/  @!P0 IMAD R9, R24, R22.reuse, RZ ;  /* 0x0000001618098224 */ /* 0x082fe200078e02ff */
[----:B------:R-:W-:Y:S04]  /*6790*/  @!P5 STG.E.U8 desc[UR50][R4.64+0x79], R53 ;  /* 0x000079350400d986 */ /* 0x000fe8000c101132 */
[----:B------:R-:W-:Y:S01]  /*67a0*/  @!P4 STG.E.U8 desc[UR50][R6.64+0x78], R11 ;  /* 0x0000780b0600c986 */ /* 0x000fe2000c101132 */
[----:B0-----:R-:W-:-:S02]  /*67b0*/  @!P1 IMAD R3, R26, R22, RZ ;  /* 0x000000161a039224 */ /* 0x001fc400078e02ff */
[-C--:B------:R-:W-:Y:S01]  /*67c0*/  @!P6 IMAD R25, R25, R22.reuse, RZ ;  /* 0x000000161919e224 */ /* 0x080fe200078e02ff */
[----:B------:R-:W-:Y:S01]  /*67d0*/  @!P3 STG.E.U8 desc[UR50][R6.64+0x79], R55 ;  /* 0x000079370600b986 */ /* 0x000fe2000c101132 */
[C---:B------:R-:W-:Y:S01]  /*67e0*/  ISETP.GE.AND P3, PT, R10.reuse, 0x89, PT ;  /* 0x000000890a00780c */ /* 0x040fe20003f66270 */
[----:B------:R-:W-:Y:S02]  /*67f0*/  @!P2 IMAD R27, R27, R22, RZ ;  /* 0x000000161b1ba224 */ /* 0x000fe400078e02ff */
[----:B------:R0:W-:Y:S01]  /*6800*/  @!P0 STG.E.U8 desc[UR50][R4.64+0x80], R9 ;  /* 0x0000800904008986 */ /* 0x0001e2000c101132 */
[----:B------:R-:W-:Y:S02]  /*6810*/  ISETP.GE.AND P0, PT, R10, 0x8a, PT ;  /* 0x0000008a0a00780c */ /* 0x000fe40003f06270 */
[C---:B------:R-:W-:Y:S01]  /*6820*/  ISETP.LT.OR P4, PT, R0.reuse, 0x1, !P3 ;  /* 0x000000010000780c */ /* 0x040fe20005f81670 */
[----:B------:R-:W-:Y:S01]  /*6830*/  @!P6 STG.E.U8 desc[UR50][R4.64+0x81], R25 ;  /* 0x000081190400e986 */ /* 0x000fe2000c101132 */
[----:B------:R-:W-:-:S02]  /*6840*/  ISETP.LT.OR P5, PT, R0, 0x1, !P0 ;  /* 0x000000010000780c */ /* 0x000fc400047a1670 */
[----:B------:R-:W-:Y:S01]  /*6850*/  ISETP.GE.AND P6, PT, R10, 0x91, PT ;  /* 0x000000910a00780c */ /* 0x000fe20003fc6270 */
[----:B------:R1:W-:Y:S01]  /*6860*/  @!P1 STG.E.U8 desc[UR50][R6.64+0x80], R3 ;  /* 0x0000800306009986 */ /* 0x0003e2000c101132 */
[C---:B------:R-:W-:Y:S02]  /*6870*/  ISETP.LT.OR P0, PT, R0.reuse, 0x9, !P0 ;  /* 0x000000090000780c */ /* 0x040fe40004701670 */
[C---:B------:R-:W-:Y:S01]  /*6880*/  ISETP.LT.OR P3, PT, R0.reuse, 0x9, !P3 ;  /* 0x000000090000780c */ /* 0x040fe20005f61670 */
[----:B------:R-:W-:Y:S01]  /*6890*/  @!P2 STG.E.U8 desc[UR50][R6.64+0x81], R27 ;  /* 0x0000811b0600a986 */ /* 0x000fe2000c101132 */
[----:B------:R-:W-:Y:S02]  /*68a0*/  ISETP.LT.OR P1, PT, R0, 0x1, !P6 ;  /* 0x000000010000780c */ /* 0x000fe40007721670 */
[----:B------:R-:W-:Y:S01]  /*68b0*/  ISETP.GE.AND P2, PT, R10, 0x92, PT ;  /* 0x000000920a00780c */ /* 0x000fe20003f46270 */
[-C--:B0-----:R-:W-:Y:S01]  /*68c0*/  @!P4 IMAD R9, R28, R22.reuse, RZ ;  /* 0x000000161c09c224 */ /* 0x081fe200078e02ff */
[----:B------:R-:W-:Y:S01]  /*68d0*/  ISETP.LT.OR P6, PT, R0, 0x9, !P6 ;  /* 0x000000090000780c */ /* 0x000fe200077c1670 */
[----:B------:R-:W-:-:S03]  /*68e0*/  @!P5 IMAD R29, R29, R22, RZ ;  /* 0x000000161d1dd224 */ /* 0x000fc600078e02ff */
[----:B------:R0:W-:Y:S01]  /*68f0*/  @!P4 STG.E.U8 desc[UR50][R4.64+0x88], R9 ;  /* 0x000088090400c986 */ /* 0x0001e2000c101132 */
[-C--:B------:R-:W-:Y:S01]  /*6900*/  @!P0 IMAD R31, R31, R22.reuse, RZ ;  /* 0x000000161f1f8224 */ /* 0x080fe200078e02ff */
[----:B------:R-:W-:Y:S01]  /*6910*/  ISETP.GE.AND P4, PT, R10, 0x9a, PT ;  /* 0x0000009a0a00780c */ /* 0x000fe20003f86270 */
[-C--:B-1----:R-:W-:Y:S01]  /*6920*/  @!P3 IMAD R3, R30, R22.reuse, RZ ;  /* 0x000000161e03b224 */ /* 0x082fe200078e02ff */
[----:B------:R-:W-:Y:S01]  /*6930*/  @!P5 STG.E.U8 desc[UR50][R4.64+0x89], R29 ;  /* 0x0000891d0400d986 */ /* 0x000fe2000c101132 */
[-C--:B------:R-:W-:Y:S01]  /*6940*/  @!P1 IMAD R11, R32, R22.reuse, RZ ;  /* 0x00000016200b9224 */ /* 0x080fe200078e02ff */
[----:B------:R-:W-:Y:S02]  /*6950*/  ISETP.GE.AND P5, PT, R10, 0x99, PT ;  /* 0x000000990a00780c */ /* 0x000fe40003fa6270 */
[----:B------:R-:W-:Y:S01]  /*6960*/  @!P0 STG.E.U8 desc[UR50][R6.64+0x89], R31 ;  /* 0x0000891f06008986 */ /* 0x000fe2000c101132 */
[C---:B------:R-:W-:Y:S02]  /*6970*/  ISETP.LT.OR P0, PT, R0.reuse, 0x1, !P2 ;  /* 0x000000010000780c */ /* 0x040fe40005701670 */
[C---:B------:R-:W-:Y:S01]  /*6980*/  ISETP.LT.OR P2, PT, R0.reuse, 0x9, !P2 ;  /* 0x000000090000780c */ /* 0x040fe20005741670 */
[----:B------:R1:W-:Y:S01]  /*6990*/  @!P3 STG.E.U8 desc[UR50][R6.64+0x88], R3 ;  /* 0x000088030600b986 */ /* 0x0003e2000c101132 */
[----:B------:R-:W-:Y:S01]  /*69a0*/  ISETP.LT.OR P3, PT, R0, 0x1, !P4 ;  /* 0x000000010000780c */ /* 0x000fe20006761670 */
[----:B0-----:R-:W-:Y:S01]  /*69b0*/  @!P6 IMAD R9, R34, R22, RZ ;  /* 0x000000162209e224 */ /* 0x001fe200078e02ff */
[C---:B------:R-:W-:Y:S01]  /*69c0*/  ISETP.LT.OR P4, PT, R0.reuse, 0x9, !P4 ;  /* 0x000000090000780c */ /* 0x040fe20006781670 */
[----:B------:R0:W-:Y:S01]  /*69d0*/  @!P1 STG.E.U8 desc[UR50][R4.64+0x90], R11 ;  /* 0x0000900b04009986 */ /* 0x0001e2000c101132 */
[----:B------:R-:W-:-:S02]  /*69e0*/  ISETP.LT.OR P1, PT, R0, 0x1, !P5 ;  /* 0x000000010000780c */ /* 0x000fc40006f21670 */
[----:B------:R-:W-:-:S03]  /*69f0*/  ISETP.LT.OR P5, PT, R0, 0x9, !P5 ;  /* 0x000000090000780c */ /* 0x000fc60006fa1670 */
[-C--:B------:R-:W-:Y:S02]  /*6a00*/  @!P0 IMAD R33, R33, R22.reuse, RZ ;  /* 0x0000001621218224 */ /* 0x080fe400078e02ff */
[-C--:B------:R-:W-:Y:S02]  /*6a10*/  @!P2 IMAD R35, R35, R22.reuse, RZ ;  /* 0x000000162323a224 */ /* 0x080fe400078e02ff */
[-C--:B------:R-:W-:Y:S01]  /*6a20*/  @!P3 IMAD R37, R37, R22.reuse, RZ ;  /* 0x000000162525b224 */ /* 0x080fe200078e02ff */
[----:B------:R2:W-:Y:S01]  /*6a30*/  @!P0 STG.E.U8 desc[UR50][R4.64+0x91], R33 ;  /* 0x0000912104008986 */ /* 0x0005e2000c101132 */
[-C--:B------:R-:W-:Y:S02]  /*6a40*/  @!P4 IMAD R39, R39, R22.reuse, RZ ;  /* 0x000000162727c224 */ /* 0x080fe400078e02ff */
[-C--:B-1----:R-:W-:Y:S01]  /*6a50*/  @!P1 IMAD R3, R36, R22.reuse, RZ ;  /* 0x0000001624039224 */ /* 0x082fe200078e02ff */
[----:B------:R2:W-:Y:S01]  /*6a60*/  @!P6 STG.E.U8 desc[UR50][R6.64+0x90], R9 ;  /* 0x000090090600e986 */ /* 0x0005e2000c101132 */
[----:B0-----:R-:W-:-:S03]  /*6a70*/  @!P5 IMAD R11, R38, R22, RZ ;  /* 0x00000016260bd224 */ /* 0x001fc600078e02ff */
[----:B------:R2:W-:Y:S04]  /*6a80*/  @!P2 STG.E.U8 desc[UR50][R6.64+0x91], R35 ;  /* 0x000091230600a986 */ /* 0x0005e8000c101132 */
[----:B------:R2:W-:Y:S04]  /*6a90*/  @!P3 STG.E.U8 desc[UR50][R4.64+0x99], R37 ;  /* 0x000099250400b986 */ /* 0x0005e8000c101132 */
[----:B------:R2:W-:Y:S04]  /*6aa0*/  @!P1 STG.E.U8 desc[UR50][R4.64+0x98], R3 ;  /* 0x0000980304009986 */ /* 0x0005e8000c101132 */
[----:B------:R2:W-:Y:S04]  /*6ab0*/  @!P5 STG.E.U8 desc[UR50][R6.64+0x98], R11 ;  /* 0x0000980b0600d986 */ /* 0x0005e8000c101132 */
[----:B------:R2:W-:Y:S02]  /*6ac0*/  @!P4 STG.E.U8 desc[UR50][R6.64+0x99], R39 ;  /* 0x000099270600c986 */ /* 0x0005e4000c101132 */
.L_x_194:
[----:B------:R-:W-:Y:S05]  /*6ad0*/  BSYNC B0 ;  /* 0x0000000000007941 */ /* 0x000fea0003800000 */
.L_x_32:
[----:B------:R-:W-:Y:S01]  /*6ae0*/  IMAD.U32 R2, RZ, RZ, UR48 ;  /* 0x00000030ff027e24 */ /* 0x000fe2000f8e00ff */
[----:B------:R-:W-:Y:S01]  /*6af0*/  ULDC.64 UR4, c[0x0][0x650] ;  /* 0x0001940000047ab9 */ /* 0x000fe20000000a00 */
[----:B------:R-:W-:Y:S01]  /*6b00*/  IMAD.U32 R0, RZ, RZ, UR37 ;  /* 0x00000025ff007e24 */ /* 0x000fe2000f8e00ff */
[----:B------:R1:W-:Y:S01]  /*6b10*/  SYNCS.ARRIVE.TRANS64.A1T0 RZ, [R110+UR44], RZ ;  /* 0x000000ff6eff79a7 */ /* 0x0003e2000810002c */
[----:B0-2---:R-:W-:Y:S01]  /*6b20*/  IMAD.U32 R3, RZ, RZ, UR49 ;  /* 0x00000031ff037e24 */ /* 0x005fe2000f8e00ff */
[C---:B------:R-:W-:Y:S01]  /*6b30*/  LEA R16, P0, R2.reuse, R16, 0x1 ;  /* 0x0000001002107211 */ /* 0x040fe200078008ff */
[----:B------:R-:W-:Y:S02]  /*6b40*/  IMAD.MOV.U32 R19, RZ, RZ, -0x1 ;  /* 0xffffffffff137424 */ /* 0x000fe400078e00ff */
[----:B------:R-:W-:Y:S01]  /*6b50*/  IMAD.MOV.U32 R18, RZ, RZ, -0x1 ;  /* 0xffffffffff127424 */ /* 0x000fe200078e00ff */
[----:B------:R-:W-:Y:S01]  /*6b60*/  LEA.HI.X R17, R2, R17, R0, 0x1, P0 ;  /* 0x0000001102117211 */ /* 0x000fe200000f0c00 */
[----:B------:R-:W-:Y:S01]  /*6b70*/  IMAD.MOV.U32 R2, RZ, RZ, -0x1 ;  /* 0xffffffffff027424 */ /* 0x000fe200078e00ff */
[----:B------:R-:W-:-:S02]  /*6b80*/  ISETP.GE.U32.AND P0, PT, R16, UR4, PT ;  /* 0x0000000410007c0c */ /* 0x000fc4000bf06070 */
[----:B------:R-:W-:Y:S02]  /*6b90*/  PRMT R0, RZ, 0x7610, R0 ;  /* 0x00007610ff007816 */ /* 0x000fe40000000000 */
[----:B------:R-:W-:-:S13]  /*6ba0*/  ISETP.GE.U32.AND.EX P0, PT, R17, UR5, PT, P0 ;  /* 0x0000000511007c0c */ /* 0x000fda000bf06100 */
[----:B-1----:R-:W-:Y:S05]  /*6bb0*/  @P0 BRA `(.L_x_195) ;  /* 0x00000004008c0947 */ /* 0x002fea0003800000 */
[----:B------:R-:W0:Y:S01]  /*6bc0*/  S2UR UR7, SR_CTAID.X ;  /* 0x00000000000779c3 */ /* 0x000e220000002500 */
[----:B------:R-:W-:Y:S01]  /*6bd0*/  ULDC.64 UR4, c[0x0][0x628] ;  /* 0x00018a0000047ab9 */ /* 0x000fe20000000a00 */
[----:B------:R-:W-:Y:S01]  /*6be0*/  ULDC UR6, c[0x0][0x150] ;  /* 0x0000540000067ab9 */ /* 0x000fe20000000800 */
[----:B------:R-:W-:Y:S01]  /*6bf0*/  ISETP.NE.U32.AND P0, PT, RZ, UR4, PT ;  /* 0x00000004ff007c0c */ /* 0x000fe2000bf05070 */
[----:B------:R-:W-:Y:S01]  /*6c00*/  ULDC UR15, c[0x0][0x630] ;  /* 0x00018c00000f7ab9 */ /* 0x000fe20000000800 */
[C---:B------:R-:W-:Y:S01]  /*6c10*/  R2UR UR16, R16.reuse ;  /* 0x00000000101072ca */ /* 0x040fe200000e0000 */
[----:B------:R-:W-:Y:S01]  /*6c20*/  ULDC UR18, c[0x0][0x154] ;  /* 0x0000550000127ab9 */ /* 0x000fe20000000800 */
[----:B------:R-:W-:Y:S01]  /*6c30*/  ISETP.NE.AND.EX P0, PT, RZ, UR5, PT, P0 ;  /* 0x00000005ff007c0c */ /* 0x000fe2000bf05300 */
[----:B------:R-:W1:Y:S01]  /*6c40*/  S2UR UR19, SR_CTAID.Y ;  /* 0x00000000001379c3 */ /* 0x000e620000002600 */
[----:B------:R-:W-:Y:S02]  /*6c50*/  R2UR UR17, R17 ;  /* 0x00000000111172ca */ /* 0x000fe400000e0000 */
[----:B------:R-:W-:-:S02]  /*6c60*/  R2UR UR12, R16 ;  /* 0x00000000100c72ca */ /* 0x000fc400000e0000 */
[----:B------:R-:W-:Y:S02]  /*6c70*/  R2UR UR13, R17 ;  /* 0x00000000110d72ca */ /* 0x000fe400000e0000 */
[----:B0-----:R-:W-:-:S05]  /*6c80*/  I2FP.F32.U32 R0, UR7 ;  /* 0x0000000700007c45 */ /* 0x001fca0008201000 */
[----:B------:R-:W-:-:S04]  /*6c90*/  FMUL R0, R0, UR6 ;  /* 0x0000000600007c20 */ /* 0x000fc80008400000 */
[----:B------:R0:W2:Y:S01]  /*6ca0*/  F2I.U32.TRUNC.NTZ R2, R0 ;  /* 0x0000000000027305 */ /* 0x0000a2000020f000 */
[----:B-1----:R-:W-:Y:S05]  /*6cb0*/  @!P0 BRA `(.L_x_196) ;  /* 0x0000000000308947 */ /* 0x002fea0003800000 */
        /* <DEDUP_REMOVED lines=12> */
.L_x_196:
[----:B------:R-:W-:Y:S01]  /*6d80*/  USHF.R.U64 UR6, UR12, UR15, UR13 ;  /* 0x0000000f0c067299 */ /* 0x000fe2000800120d */
[----:B0-----:R-:W-:Y:S01]  /*6d90*/  I2FP.F32.U32 R0, UR19 ;  /* 0x0000001300007c45 */ /* 0x001fe20008201000 */
[----:B------:R-:W-:Y:S01]  /*6da0*/  USHF.R.U32.HI UR4, URZ, UR15, UR13 ;  /* 0x0000000f3f047299 */ /* 0x000fe2000801160d */
[----:B--2---:R-:W-:Y:S01]  /*6db0*/  R2UR UR14, R2 ;  /* 0x00000000020e72ca */ /* 0x004fe200000e0000 */
[----:B------:R-:W-:Y:S02]  /*6dc0*/  UIADD3 UR9, UP0, URZ, -UR6, URZ ;  /* 0x800000063f097290 */ /* 0x000fe4000ff1e03f */
[----:B------:R-:W-:Y:S01]  /*6dd0*/  FMUL R0, R0, UR18 ;  /* 0x0000001200007c20 */ /* 0x000fe20008400000 */
[----:B------:R-:W-:Y:S01]  /*6de0*/  ULDC.64 UR12, c[0x0][0x620] ;  /* 0x00018800000c7ab9 */ /* 0x000fe20000000a00 */
[----:B------:R-:W-:Y:S01]  /*6df0*/  UIADD3.X UR4, URZ, ~UR4, URZ, UP0, !UPT ;  /* 0x800000043f047290 */ /* 0x000fe200087fe43f */
[----:B------:R-:W-:Y:S01]  /*6e00*/  UMOV UR10, UR16 ;  /* 0x00000010000a7c82 */ /* 0x000fe20008000000 */
[----:B------:R-:W-:-:S02]  /*6e10*/  UMOV UR11, UR17 ;  /* 0x00000011000b7c82 */ /* 0x000fc40008000000 */
[----:B------:R-:W0:Y:S01]  /*6e20*/  F2I.U32.TRUNC.NTZ R0, R0 ;  /* 0x0000000000007305 */ /* 0x000e22000020f000 */
[----:B------:R-:W-:Y:S02]  /*6e30*/  UIMAD UR4, UR4, UR12, URZ ;  /* 0x0000000c040472a4 */ /* 0x000fe4000f8e023f */
        /* <DEDUP_REMOVED lines=9> */
[----:B------:R-:W-:Y:S01]  /*6ed0*/  USHF.R.U64 UR12, UR10, UR13, UR11 ;  /* 0x0000000d0a0c7299 */ /* 0x000fe2000800120b */
[----:B0-----:R-:W-:Y:S01]  /*6ee0*/  R2UR UR16, R0 ;  /* 0x00000000001072ca */ /* 0x001fe200000e0000 */
[----:B------:R-:W-:Y:S01]  /*6ef0*/  USHF.R.U32.HI UR10, URZ, UR13, UR11 ;  /* 0x0000000d3f0a7299 */ /* 0x000fe2000801160b */
[----:B------:R-:W-:Y:S01]  /*6f00*/  ISETP.NE.AND.EX P0, PT, RZ, UR5, PT, P0 ;  /* 0x00000005ff007c0c */ /* 0x000fe2000bf05300 */
[----:B------:R-:W-:Y:S01]  /*6f10*/  ULDC UR17, c[0x0][0x608] ;  /* 0x0001820000117ab9 */ /* 0x000fe20000000800 */
[----:B------:R-:W-:-:S02]  /*6f20*/  ULOP3.LUT UR23, URZ, UR18, URZ, 0x33, !UPT ;  /* 0x000000123f177292 */ /* 0x000fc4000f8e333f */
[----:B------:R-:W-:Y:S02]  /*6f30*/  USHF.R.U64 UR18, UR12, UR17, UR10 ;  /* 0x000000110c127299 */ /* 0x000fe4000800120a */
[----:B------:R-:W-:Y:S01]  /*6f40*/  USHF.R.U32.HI UR10, URZ, UR17, UR10 ;  /* 0x000000113f0a7299 */ /* 0x000fe2000801160a */
[----:B------:R-:W-:Y:S01]  /*6f50*/  UMOV UR20, 0x1 ;  /* 0x0000000100147882 */ /* 0x000fe20000000000 */
[----:B------:R-:W-:Y:S02]  /*6f60*/  UIADD3 UR14, -UR14, URZ, URZ ;  /* 0x0000003f0e0e7290 */ /* 0x000fe4000fffe13f */
[----:B------:R-:W-:Y:S02]  /*6f70*/  USHF.L.U32 UR13, UR20, UR22, URZ ;  /* 0x00000016140d7299 */ /* 0x000fe4000800063f */
[----:B------:R-:W-:Y:S01]  /*6f80*/  USHF.R.U64 UR20, UR18, UR22, UR10 ;  /* 0x0000001612147299 */ /* 0x000fe2000800120a */
[----:B------:R-:W-:Y:S01]  /*6f90*/  ULDC UR15, c[0x0][0x144] ;  /* 0x00005100000f7ab9 */ /* 0x000fe20000000800 */
[----:B------:R-:W-:Y:S01]  /*6fa0*/  ULDC UR8, c[0x0][0x600] ;  /* 0x0001800000087ab9 */ /* 0x000fe20000000800 */
[----:B------:R-:W-:-:S02]  /*6fb0*/  UIADD3 UR21, -UR16, URZ, URZ ;  /* 0x0000003f10157290 */ /* 0x000fc4000fffe13f */
[----:B------:R-:W-:Y:S02]  /*6fc0*/  USHF.R.U32.HI UR17, URZ, UR22, UR10 ;  /* 0x000000163f117299 */ /* 0x000fe4000801160a */
[----:B------:R-:W-:Y:S02]  /*6fd0*/  UIADD3 UR9, UR8, -0x1, URZ ;  /* 0xffffffff08097890 */ /* 0x000fe4000fffe03f */
        /* <DEDUP_REMOVED lines=16> */
.L_x_197:
[----:B------:R-:W-:Y:S01]  /*70e0*/  UISETP.NE.AND UP0, UPT, UR38, URZ, UPT ;  /* 0x0000003f2600728c */ /* 0x000fe2000bf05270 */
[----:B------:R-:W-:Y:S01]  /*70f0*/  IMAD.MOV.U32 R0, RZ, RZ, 0x1 ;  /* 0x00000001ff007424 */ /* 0x000fe200078e00ff */
[----:B------:R-:W-:Y:S01]  /*7100*/  USHF.R.U64 UR4, UR16, UR24, UR17 ;  /* 0x0000001810047299 */ /* 0x000fe20008001211 */
[----:B------:R-:W-:Y:S01]  /*7110*/  IMAD.U32 R2, RZ, RZ, UR6 ;  /* 0x00000006ff027e24 */ /* 0x000fe2000f8e00ff */
[----:B------:R-:W-:Y:S02]  /*7120*/  ULOP3.LUT UR18, UR18, UR23, URZ, 0xc0, !UPT ;  /* 0x0000001712127292 */ /* 0x000fe4000f8ec03f */
[----:B------:R-:W-:Y:S02]  /*7130*/  UIADD3 UR5, -UR4, URZ, URZ ;  /* 0x0000003f04057290 */ /* 0x000fe4000fffe13f */
[----:B------:R-:W-:Y:S02]  /*7140*/  ULOP3.LUT UR9, UR12, UR9, URZ, 0xc0, !UPT ;  /* 0x000000090c097292 */ /* 0x000fe4000f8ec03f */
[----:B------:R-:W-:-:S02]  /*7150*/  UIMAD UR4, UR13, UR4, UR18 ;  /* 0x000000040d0472a4 */ /* 0x000fc4000f8e0212 */
[----:B------:R-:W-:Y:S02]  /*7160*/  @UP0 UIMAD UR22, UR26, UR21, UR19 ;  /* 0x000000151a1602a4 */ /* 0x000fe4000f8e0213 */
[----:B------:R-:W-:Y:S01]  /*7170*/  UIMAD UR5, UR5, UR25, UR20 ;  /* 0x00000019050572a4 */ /* 0x000fe2000f8e0214 */
[----:B------:R-:W-:Y:S02]  /*7180*/  ULDC UR7, c[0x0][0x610] ;  /* 0x0001840000077ab9 */ /* 0x000fe40000000800 */
[----:B------:R-:W-:Y:S02]  /*7190*/  UIMAD UR4, UR4, UR7, UR22 ;  /* 0x00000007040472a4 */ /* 0x000fe4000f8e0216 */
[----:B------:R-:W-:-:S04]  /*71a0*/  UIMAD UR5, UR5, UR8, UR9 ;  /* 0x00000008050572a4 */ /* 0x000fc8000f8e0209 */
[----:B------:R-:W-:Y:S02]  /*71b0*/  USEL UR7, UR5, UR4, !UP0 ;  /* 0x0000000405077287 */ /* 0x000fe4000c000000 */
[----:B------:R-:W-:-:S04]  /*71c0*/  USEL UR4, UR4, UR5, !UP0 ;  /* 0x0000000504047287 */ /* 0x000fc8000c000000 */
[----:B------:R-:W-:Y:S02]  /*71d0*/  IMAD.U32 R18, RZ, RZ, UR7 ;  /* 0x00000007ff127e24 */ /* 0x000fe4000f8e00ff */
[----:B------:R-:W-:-:S07]  /*71e0*/  IMAD.U32 R19, RZ, RZ, UR4 ;  /* 0x00000004ff137e24 */ /* 0x000fce000f8e00ff */
.L_x_195:
[----:B------:R-:W-:Y:S02]  /*71f0*/  LOP3.LUT P0, RZ, R0, 0xff, RZ, 0xc0, !PT ;  /* 0x000000ff00ff7812 */ /* 0x000fe4000780c0ff */
[----:B------:R-:W-:-:S11]  /*7200*/  LOP3.LUT R113, R113, 0x1, RZ, 0x3c, !PT ;  /* 0x0000000171717812 */ /* 0x000fd600078e3cff */
[----:B------:R-:W-:Y:S05]  /*7210*/  @P0 BRA `(.L_x_198) ;  /* 0xffffffa400340947 */ /* 0x000fea000383ffff */
[----:B------:R-:W-:Y:S05]  /*7220*/  EXIT ;  /* 0x000000000000794d */ /* 0x000fea0003800000 */
.L_x_13:
[----:B------:R-:W-:-:S08]  /*7230*/  ISETP.NE.AND P0, PT, RZ, UR8, PT ;  /* 0x00000008ff007c0c */ /* 0x000fd0000bf05270 */
[----:B-----5:R-:W0:-:S00]  /*7240*/  USETMAXREG.DEALLOC.CTAPOOL 0x28 ;  /* 0x00000028000079c8 */ /* 0x020e0000080e0500 */
[----:B------:R-:W-:Y:S05]  /*7250*/  @P0 EXIT ;  /* 0x000000000000094d */ /* 0x000fea0003800000 */
[----:B0-----:R-:W-:Y:S01]  /*7260*/  LOP3.LUT P0, RZ, R5, 0xff, RZ, 0xc0, !PT ;  /* 0x000000ff05ff7812 */ /* 0x001fe2000780c0ff */
[----:B------:R-:W-:Y:S02]  /*7270*/  IMAD.MOV.U32 R0, RZ, RZ, 0x1 ;  /* 0x00000001ff007424 */ /* 0x000fe400078e00ff */
[----:B------:R-:W-:-:S10]  /*7280*/  IMAD.MOV.U32 R8, RZ, RZ, RZ ;  /* 0x000000ffff087224 */ /* 0x000fd400078e00ff */
[----:B------:R-:W-:Y:S05]  /*7290*/  @!P0 BRA `(.L_x_199) ;  /* 0x0000000c001c8947 */ /* 0x000fea0003800000 */
[----:B------:R-:W-:Y:S01]  /*72a0*/  LOP3.LUT P0, RZ, R4, 0x1f, RZ, 0xc0, !PT ;  /* 0x0000001f04ff7812 */ /* 0x000fe2000780c0ff */
[----:B------:R-:W-:Y:S01]  /*72b0*/  ULDC UR5, c[0x0][0x658] ;  /* 0x0001960000057ab9 */ /* 0x000fe20000000800 */
[----:B------:R-:W-:Y:S01]  /*72c0*/  UMOV UR6, 0xffffffff ;  /* 0xffffffff00067882 */ /* 0x000fe20000000000 */
[----:B------:R-:W-:Y:S01]  /*72d0*/  BSSY B0, `(.L_x_199) ;  /* 0x00000c3000007945 */ /* 0x000fe20003800000 */
[----:B------:R-:W-:Y:S01]  /*72e0*/  USHF.L.U32 UR6, UR6, UR5, URZ ;  /* 0x0000000506067299 */ /* 0x000fe2000800063f */
[C---:B------:R-:W-:Y:S01]  /*72f0*/  ISETP.NE.AND P3, PT, R3.reuse, RZ, PT ;  /* 0x000000ff0300720c */ /* 0x040fe20003f65270 */
[----:B------:R-:W-:Y:S01]  /*7300*/  IMAD.MOV.U32 R9, RZ, RZ, 0x1 ;  /* 0x00000001ff097424 */ /* 0x000fe200078e00ff */
[----:B------:R-:W-:Y:S01]  /*7310*/  ISETP.NE.OR P0, PT, R3, RZ, !P0 ;  /* 0x000000ff0300720c */ /* 0x000fe20004705670 */
[----:B------:R-:W-:Y:S01]  /*7320*/  IMAD.MOV.U32 R0, RZ, RZ, 0x1 ;  /* 0x00000001ff007424 */ /* 0x000fe200078e00ff */
[----:B------:R-:W-:Y:S01]  /*7330*/  ULDC UR4, c[0x0][0x600] ;  /* 0x0001800000047ab9 */ /* 0x000fe20000000800 */
[----:B------:R-:W-:Y:S01]  /*7340*/  IMAD.MOV.U32 R8, RZ, RZ, RZ ;  /* 0x000000ffff087224 */ /* 0x000fe200078e00ff */
[----:B------:R-:W-:Y:S01]  /*7350*/  UMOV UR7, 0x1 ;  /* 0x0000000100077882 */ /* 0x000fe20000000000 */
[----:B------:R-:W-:-:S02]  /*7360*/  UIADD3 UR19, UR39, 0x1, URZ ;  /* 0x0000000127137890 */ /* 0x000fc4000fffe03f */
[----:B------:R-:W-:Y:S02]  /*7370*/  ULOP3.LUT UR22, UR36, 0x2, URZ, 0xfc, !UPT ;  /* 0x0000000224167892 */ /* 0x000fe4000f8efc3f */
[----:B------:R-:W-:Y:S02]  /*7380*/  UIADD3 UR4, UR4, -0x1, URZ ;  /* 0xffffffff04047890 */ /* 0x000fe4000fffe03f */
[----:B------:R-:W-:Y:S02]  /*7390*/  USHF.L.U32 UR5, UR7, UR5, URZ ;  /* 0x0000000507057299 */ /* 0x000fe4000800063f */
[----:B------:R-:W-:Y:S01]  /*73a0*/  ULOP3.LUT UR6, URZ, UR6, URZ, 0x33, !UPT ;  /* 0x000000063f067292 */ /* 0x000fe2000f8e333f */
[----:B------:R-:W-:-:S11]  /*73b0*/  ULDC.64 UR20, c[0x0][0x198] ;  /* 0x0000660000147ab9 */ /* 0x000fd60000000a00 */
.L_x_211:
[----:B------:R-:W-:-:S03]  /*73c0*/  UMOV UR7, 0xffffffff ;  /* 0xffffffff00077882 */ /* 0x000fc60000000000 */
[----:B------:R-:W-:Y:S05]  /*73d0*/  BRA.DIV UR7, `(.L_x_200) ;  /* 0x0000001607947947 */ /* 0x000fea000b800000 */
[----:B------:R-:W-:-:S13]  /*73e0*/  ELECT P6, URZ, PT ;  /* 0x00000000003f782f */ /* 0x000fda00038c0000 */
.L_x_236:
[----:B------:R-:W0:Y:S01]  /*73f0*/  LDC R3, c[0x0][0x28c] ;  /* 0x0000a300ff037b82 */ /* 0x000e220000000800 */
[----:B------:R-:W-:Y:S01]  /*7400*/  BSSY B1, `(.L_x_201) ;  /* 0x0000038000017945 */ /* 0x000fe20003800000 */
[----:B0-----:R-:W-:-:S13]  /*7410*/  ISETP.LT.OR P6, PT, R3, 0x1, !P6 ;  /* 0x000000010300780c */ /* 0x001fda00077c1670 */
[----:B------:R-:W-:Y:S05]  /*7420*/  @P6 BRA `(.L_x_202) ;  /* 0x0000000000d46947 */ /* 0x000fea0003800000 */
[----:B------:R-:W-:Y:S02]  /*7430*/  IMAD R18, R18, 0xa0, RZ ;  /* 0x000000a012127824 */ /* 0x000fe400078e02ff */
[----:B------:R-:W-:Y:S02]  /*7440*/  IMAD.SHL.U32 R19, R19, 0x40, RZ ;  /* 0x0000004013137824 */ /* 0x000fe400078e00ff */
[----:B------:R-:W-:Y:S02]  /*7450*/  IMAD.MOV.U32 R11, RZ, RZ, RZ ;  /* 0x000000ffff0b7224 */ /* 0x000fe400078e00ff */
[----:B------:R-:W-:Y:S02]  /*7460*/  IMAD.U32 R12, RZ, RZ, UR19 ;  /* 0x00000013ff0c7e24 */ /* 0x000fe4000f8e00ff */
[----:B------:R-:W-:Y:S02]  /*7470*/  IMAD.MOV.U32 R3, RZ, RZ, R0 ;  /* 0x000000ffff037224 */ /* 0x000fe400078e0000 */
[----:B------:R-:W-:-:S07]  /*7480*/  IMAD.MOV.U32 R4, RZ, RZ, R8 ;  /* 0x000000ffff047224 */ /* 0x000fce00078e0008 */
.L_x_206:
[----:B------:R-:W0:Y:S01]  /*7490*/  S2R R6, SR_CgaCtaId ;  /* 0x0000000000067919 */ /* 0x000e220000008800 */
[----:B------:R-:W-:-:S04]  /*74a0*/  MOV R5, 0x400 ;  /* 0x0000040000057802 */ /* 0x000fc80000000f00 */
[----:B0-----:R-:W-:Y:S02]  /*74b0*/  LEA R7, R6, R5, 0x18 ;  /* 0x0000000506077211 */ /* 0x001fe400078ec0ff */
[----:B------:R-:W-:Y:S01]  /*74c0*/  SHF.L.U32 R5, R3, 0x1f, RZ ;  /* 0x0000001f03057819 */ /* 0x000fe200000006ff */
[----:B------:R-:W0:Y:S02]  /*74d0*/  @!P3 LDC R6, c[0x0][0x500] ;  /* 0x00014000ff06bb82 */ /* 0x000e240000000800 */
[----:B------:R-:W-:-:S04]  /*74e0*/  IMAD R10, R4, 0x8, R7 ;  /* 0x00000008040a7824 */ /* 0x000fc800078e0207 */
[----:B------:R-:W1:Y:S02]  /*74f0*/  SYNCS.PHASECHK.TRANS64.TRYWAIT P1, [R10+URZ+0x80], R5 ;  /* 0x000080050a0075a7 */ /* 0x000e64000802017f */
[----:B-1----:R-:W-:Y:S05]  /*7500*/  @!P1 BRA `(.L_x_203) ;  /* 0x0000001400689947 */ /* 0x002fea0003800000 */
.L_x_237:
[----:B------:R-:W-:Y:S01]  /*7510*/  UPRMT UR7, UR22, 0x9910, URZ ;  /* 0x0000991016077896 */ /* 0x000fe2000800003f */
[----:B0-----:R0:W-:Y:S03]  /*7520*/  @!P3 SYNCS.ARRIVE.TRANS64 RZ, [R10+URZ], R6 ;  /* 0x000000060affb9a7 */ /* 0x0011e6000800003f */
[----:B------:R-:W-:-:S06]  /*7530*/  UISETP.NE.AND UP0, UPT, UR7, 0x2, UPT ;  /* 0x000000020700788c */ /* 0x000fcc000bf05270 */
[----:B------:R-:W-:-:S13]  /*7540*/  PLOP3.LUT P1, PT, PT, PT, UP0, 0x80, 0x0 ;  /* 0x000000000000781c */ /* 0x000fda0003f2f008 */
[----:B0-----:R-:W-:Y:S05]  /*7550*/  @P1 BRA `(.L_x_204) ;  /* 0x0000000000041947 */ /* 0x001fea0003800000 */
[----:B------:R-:W-:Y:S01]  /*7560*/  BPT.TRAP 0x1 ;  /* 0x000000040000795c */ /* 0x000fe20000300000 */
.L_x_204:
[----:B------:R-:W-:Y:S05]  /*7570*/  @P0 BRA `(.L_x_205) ;  /* 0x0000000000040947 */ /* 0x000fea0003800000 */
[----:B------:R-:W-:Y:S01]  /*7580*/  BPT.TRAP 0x1 ;  /* 0x000000040000795c */ /* 0x000fe20000300000 */
.L_x_205:
[--C-:B-1----:R-:W-:Y:S01]  /*7590*/  IMAD R5, R4, 0x1000, R7.reuse ;  /* 0x0000100004057824 */ /* 0x102fe200078e0207 */
[----:B------:R-:W-:Y:S01]  /*75a0*/  R2UR UR9, R10 ;  /* 0x000000000a0972ca */ /* 0x000fe200000e0000 */
[----:B------:R-:W-:Y:S01]  /*75b0*/  IMAD R7, R4, 0x2800, R7 ;  /* 0x0000280004077824 */ /* 0x000fe200078e0207 */
[----:B------:R-:W-:Y:S01]  /*75c0*/  UIADD3 UR14, UP0, UR20, 0xf0, URZ ;  /* 0x000000f0140e7890 */ /* 0x000fe2000ff1e03f */
[----:B------:R-:W-:Y:S01]  /*75d0*/  VIADD R12, R12, 0xffffffff ;  /* 0xffffffff0c0c7836 */ /* 0x000fe20000000000 */
[----:B------:R-:W-:Y:S01]  /*75e0*/  R2UR UR7, R5 ;  /* 0x00000000050772ca */ /* 0x000fe200000e0000 */
[----:B------:R-:W-:Y:S01]  /*75f0*/  UIADD3 UR24, UP1, UR20, 0x1f0, URZ ;  /* 0x000001f014187890 */ /* 0x000fe2000ff3e03f */
[----:B------:R-:W-:Y:S01]  /*7600*/  R2UR UR8, R7 ;  /* 0x00000000070872ca */ /* 0x000fe200000e0000 */
[----:B------:R-:W-:Y:S01]  /*7610*/  UIADD3.X UR15, URZ, UR21, URZ, UP0, !UPT ;  /* 0x000000153f0f7290 */ /* 0x000fe200087fe43f */
[----:B------:R-:W-:Y:S01]  /*7620*/  R2UR UR11, R19 ;  /* 0x00000000130b72ca */ /* 0x000fe200000e0000 */
[----:B------:R-:W-:Y:S01]  /*7630*/  VIADD R4, R4, 0x1 ;  /* 0x0000000104047836 */ /* 0x000fe20000000000 */
[C---:B------:R-:W-:Y:S01]  /*7640*/  R2UR UR10, R11.reuse ;  /* 0x000000000b0a72ca */ /* 0x040fe200000e0000 */
[----:B------:R-:W-:Y:S01]  /*7650*/  UIADD3.X UR25, URZ, UR21, URZ, UP1, !UPT ;  /* 0x000000153f197290 */ /* 0x000fe20008ffe43f */
[----:B------:R-:W-:Y:S01]  /*7660*/  R2UR UR12, R2 ;  /* 0x00000000020c72ca */ /* 0x000fe200000e0000 */
[----:B------:R-:W-:Y:S01]  /*7670*/  UMOV UR16, 0x0 ;  /* 0x0000000000107882 */ /* 0x000fe20000000000 */
[----:B------:R-:W-:Y:S01]  /*7680*/  R2UR UR18, R18 ;  /* 0x00000000121272ca */ /* 0x000fe200000e0000 */
[----:B------:R-:W-:Y:S01]  /*7690*/  UMOV UR17, 0x10000000 ;  /* 0x1000000000117882 */ /* 0x000fe20000000000 */
[----:B------:R-:W-:Y:S01]  /*76a0*/  ISETP.GT.AND P2, PT, R12, 0x1, PT ;  /* 0x000000010c00780c */ /* 0x000fe20003f44270 */
[----:B------:R-:W-:Y:S01]  /*76b0*/  UIADD3 UR7, UR7, 0x200, URZ ;  /* 0x0000020007077890 */ /* 0x000fe2000fffe03f */
[----:B------:R-:W-:Y:S01]  /*76c0*/  ISETP.NE.AND P1, PT, R4, 0x10, PT ;  /* 0x000000100400780c */ /* 0x000fe20003f25270 */
[----:B------:R-:W-:Y:S01]  /*76d0*/  UIADD3 UR13, UR8, 0x10200, URZ ;  /* 0x00010200080d7890 */ /* 0x000fe2000fffe03f */
[----:B------:R-:W-:-:S02]  /*76e0*/  VIADD R11, R11, 0x40 ;  /* 0x000000400b0b7836 */ /* 0x000fc40000000000 */
[----:B------:R-:W-:Y:S02]  /*76f0*/  SEL R6, RZ, 0x1, P1 ;  /* 0x00000001ff067807 */ /* 0x000fe40000800000 */
[----:B------:R-:W-:Y:S01]  /*7700*/  UMOV UR8, UR7 ;  /* 0x0000000700087c82 */ /* 0x000fe20008000000 */
[----:B------:R-:W-:Y:S01]  /*7710*/  SEL R4, R4, RZ, P1 ;  /* 0x000000ff04047207 */ /* 0x000fe20000800000 */
[----:B------:R0:W-:Y:S01]  /*7720*/  UTMALDG.3D [UR8], [UR14], desc[UR16] ;  /* 0x000010080e0075b4 */ /* 0x0001e20008011000 */
[----:B------:R-:W-:Y:S01]  /*7730*/  LOP3.LUT R3, R3, R6, RZ, 0x3c, !PT ;  /* 0x0000000603037212 */ /* 0x000fe200078e3cff */
[----:B0-----:R-:W-:Y:S01]  /*7740*/  UMOV UR8, UR13 ;  /* 0x0000000d00087c82 */ /* 0x001fe20008000000 */
[----:B------:R-:W-:Y:S02]  /*7750*/  UMOV UR11, UR18 ;  /* 0x00000012000b7c82 */ /* 0x000fe40008000000 */
[----:B------:R0:W-:Y:S02]  /*7760*/  UTMALDG.3D [UR8], [UR24], desc[UR16] ;  /* 0x00001008180075b4 */ /* 0x0001e40008011000 */
[----:B0-----:R-:W-:Y:S05]  /*7770*/  @P2 BRA `(.L_x_206) ;  /* 0xfffffffc00442947 */ /* 0x001fea000383ffff */
.L_x_202:
[----:B------:R-:W-:Y:S05]  /*7780*/  BSYNC B1 ;  /* 0x0000000000017941 */ /* 0x000fea0003800000 */
.L_x_201:
[----:B------:R-:W-:Y:S01]  /*7790*/  LOP3.LUT P4, RZ, R9, 0xff, RZ, 0xc0, !PT ;  /* 0x000000ff09ff7812 */ /* 0x000fe2000788c0ff */
[----:B------:R-:W-:Y:S01]  /*77a0*/  VIADD R8, R8, UR39 ;  /* 0x0000002708087c36 */ /* 0x000fe20008000000 */
[----:B------:R-:W-:Y:S01]  /*77b0*/  ULDC.64 UR8, c[0x0][0x650] ;  /* 0x0001940000087ab9 */ /* 0x000fe20000000a00 */
[----:B------:R-:W-:Y:S01]  /*77c0*/  BSSY B1, `(.L_x_207) ;  /* 0x0000071000017945 */ /* 0x000fe20003800000 */
[----:B------:R-:W-:Y:S01]  /*77d0*/  IMAD.MOV.U32 R19, RZ, RZ, -0x1 ;  /* 0xffffffffff137424 */ /* 0x000fe200078e00ff */
[----:B------:R-:W-:Y:S01]  /*77e0*/  PRMT R9, RZ, 0x7610, R9 ;  /* 0x00007610ff097816 */ /* 0x000fe20000000009 */
[----:B------:R-:W-:Y:S01]  /*77f0*/  IMAD.MOV.U32 R18, RZ, RZ, -0x1 ;  /* 0xffffffffff127424 */ /* 0x000fe200078e00ff */
[C---:B------:R-:W-:Y:S02]  /*7800*/  ISETP.GT.U32.AND P1, PT, R8.reuse, 0xf, PT ;  /* 0x0000000f0800780c */ /* 0x040fe40003f24070 */
[----:B------:R-:W-:Y:S02]  /*7810*/  SHF.R.U32.HI R2, RZ, 0x4, R8 ;  /* 0x00000004ff027819 */ /* 0x000fe40000011608 */
[----:B------:R-:W-:-:S02]  /*7820*/  LOP3.LUT R8, R8, 0xf, RZ, 0xc0, !PT ;  /* 0x0000000f08087812 */ /* 0x000fc400078ec0ff */
[----:B------:R-:W0:Y:S01]  /*7830*/  @P4 S2R R4, SR_CgaCtaId ;  /* 0x0000000000044919 */ /* 0x000e220000008800 */
[----:B------:R-:W-:Y:S02]  /*7840*/  @P4 MOV R3, 0x400 ;  /* 0x0000040000034802 */ /* 0x000fe40000000f00 */
[----:B------:R-:W-:-:S04]  /*7850*/  LOP3.LUT R2, R2, 0x1, RZ, 0xc0, !PT ;  /* 0x0000000102027812 */ /* 0x000fc800078ec0ff */
[----:B------:R-:W-:Y:S02]  /*7860*/  ISETP.NE.U32.AND P2, PT, R2, 0x1, PT ;  /* 0x000000010200780c */ /* 0x000fe40003f45070 */
[----:B0-----:R-:W-:Y:S01]  /*7870*/  @P4 LEA R3, R4, R3, 0x18 ;  /* 0x0000000304034211 */ /* 0x001fe200078ec0ff */
[----:B------:R-:W-:-:S03]  /*7880*/  IMAD.U32 R4, RZ, RZ, UR39 ;  /* 0x00000027ff047e24 */ /* 0x000fc6000f8e00ff */
[----:B------:R0:W-:Y:S01]  /*7890*/  @P4 SYNCS.ARRIVE.TRANS64.A1T0 RZ, [R3+URZ+0x138], RZ ;  /* 0x000138ff03ff49a7 */ /* 0x0001e2000810003f */
[----:B------:R-:W-:Y:S02]  /*78a0*/  IADD3 R16, P4, R16, UR48, RZ ;  /* 0x0000003010107c10 */ /* 0x000fe4000ff9e0ff */
[----:B------:R-:W-:Y:S02]  /*78b0*/  ISETP.LT.U32.AND P1, PT, R4, 0x10, P1 ;  /* 0x000000100400780c */ /* 0x000fe40000f21070 */
[----:B------:R-:W-:Y:S02]  /*78c0*/  IADD3.X R17, R17, UR37, RZ, P4, !PT ;  /* 0x0000002511117c10 */ /* 0x000fe4000a7fe4ff */
[----:B------:R-:W-:Y:S02]  /*78d0*/  ISETP.GE.U32.AND P4, PT, R16, UR8, PT ;  /* 0x0000000810007c0c */ /* 0x000fe4000bf86070 */
[----:B0-----:R-:W-:Y:S02]  /*78e0*/  SEL R3, RZ, 0x1, !P1 ;  /* 0x00000001ff037807 */ /* 0x001fe40004800000 */
[----:B------:R-:W-:-:S02]  /*78f0*/  ISETP.GE.U32.AND.EX P1, PT, R17, UR9, PT, P4 ;  /* 0x0000000911007c0c */ /* 0x000fc4000bf26140 */
[----:B------:R-:W-:-:S04]  /*7900*/  ISETP.GT.U32.AND P2, PT, R4, 0xf, !P2 ;  /* 0x0000000f0400780c */ /* 0x000fc80005744070 */
[----:B------:R-:W-:-:S04]  /*7910*/  SEL R2, RZ, 0x1, !P2 ;  /* 0x00000001ff027807 */ /* 0x000fc80005000000 */
[--C-:B------:R-:W-:Y:S01]  /*7920*/  LOP3.LUT R0, R2, R0, R3.reuse, 0x96, !PT ;  /* 0x0000000002007212 */ /* 0x100fe200078e9603 */
[----:B------:R-:W-:Y:S01]  /*7930*/  IMAD.MOV.U32 R2, RZ, RZ, -0x1 ;  /* 0xffffffffff027424 */ /* 0x000fe200078e00ff */
[----:B------:R-:W-:Y:S01]  /*7940*/  PRMT R3, RZ, 0x7610, R3 ;  /* 0x00007610ff037816 */ /* 0x000fe20000000003 */
[----:B------:R-:W-:Y:S06]  /*7950*/  @P1 BRA `(.L_x_208) ;  /* 0x00000004005c1947 */ /* 0x000fec0003800000 */
[----:B------:R-:W0:Y:S01]  /*7960*/  S2UR UR7, SR_CTAID.X ;  /* 0x00000000000779c3 */ /* 0x000e220000002500 */
[----:B------:R-:W-:Y:S01]  /*7970*/  ULDC.64 UR8, c[0x0][0x628] ;  /* 0x00018a0000087ab9 */ /* 0x000fe20000000a00 */
[----:B------:R-:W-:Y:S01]  /*7980*/  ULDC UR10, c[0x0][0x150] ;  /* 0x00005400000a7ab9 */ /* 0x000fe20000000800 */
[----:B------:R-:W-:Y:S01]  /*7990*/  ISETP.NE.U32.AND P1, PT, RZ, UR8, PT ;  /* 0x00000008ff007c0c */ /* 0x000fe2000bf25070 */
[----:B------:R-:W-:Y:S01]  /*79a0*/  ULDC UR11, c[0x0][0x630] ;  /* 0x00018c00000b7ab9 */ /* 0x000fe20000000800 */
[----:B------:R-:W-:Y:S01]  /*79b0*/  ULDC UR13, c[0x0][0x154] ;  /* 0x00005500000d7ab9 */ /* 0x000fe20000000800 */
[----:B------:R-:W-:Y:S01]  /*79c0*/  IMAD.MOV.U32 R2, RZ, RZ, R16 ;  /* 0x000000ffff027224 */ /* 0x000fe200078e0010 */
[----:B------:R-:W-:Y:S01]  /*79d0*/  ISETP.NE.AND.EX P1, PT, RZ, UR9, PT, P1 ;  /* 0x00000009ff007c0c */ /* 0x000fe2000bf25310 */
[----:B------:R-:W1:Y:S01]  /*79e0*/  S2UR UR12, SR_CTAID.Y ;  /* 0x00000000000c79c3 */ /* 0x000e620000002600 */
[----:B0-----:R-:W-:-:S05]  /*79f0*/  I2FP.F32.U32 R3, UR7 ;  /* 0x0000000700037c45 */ /* 0x001fca0008201000 */
[----:B------:R-:W-:Y:S01]  /*7a00*/  FMUL R12, R3, UR10 ;  /* 0x0000000a030c7c20 */ /* 0x000fe20008400000 */
[----:B------:R-:W-:-:S05]  /*7a10*/  IMAD.MOV.U32 R3, RZ, RZ, R17 ;  /* 0x000000ffff037224 */ /* 0x000fca00078e0011 */
[----:B------:R-:W-:Y:S05]  /*7a20*/  @!P1 BRA `(.L_x_209) ;  /* 0x0000000000289947 */ /* 0x000fea0003800000 */
[----:B------:R-:W-:Y:S02]  /*7a30*/  ULDC UR10, c[0x0][0x634] ;  /* 0x00018d00000a7ab9 */ /* 0x000fe40000000800 */
[----:B------:R-:W-:-:S05]  /*7a40*/  IADD3 R7, P1, R16, UR10, RZ ;  /* 0x0000000a10077c10 */ /* 0x000fca000ff3e0ff */
[----:B------:R-:W-:-:S04]  /*7a50*/  IMAD.X R11, RZ, RZ, R17, P1 ;  /* 0x000000ffff0b7224 */ /* 0x000fc800008e0611 */
[----:B------:R-:W-:-:S04]  /*7a60*/  IMAD.WIDE.U32 R4, R11, UR8, RZ ;  /* 0x000000080b047c25 */ /* 0x000fc8000f8e00ff */
[----:B------:R-:W-:-:S04]  /*7a70*/  IMAD.WIDE.U32 R4, P1, R7, UR9, R4 ;  /* 0x0000000907047c25 */ /* 0x000fc8000f820004 */
[----:B------:R-:W-:-:S04]  /*7a80*/  IMAD.WIDE.U32 R6, R7, UR8, RZ ;  /* 0x0000000807067c25 */ /* 0x000fc8000f8e00ff */
[----:B------:R-:W-:Y:S01]  /*7a90*/  IMAD.X R3, RZ, RZ, RZ, P1 ;  /* 0x000000ffff037224 */ /* 0x000fe200008e06ff */
[----:B------:R-:W-:Y:S01]  /*7aa0*/  IADD3 RZ, P1, R7, R4, RZ ;  /* 0x0000000407ff7210 */ /* 0x000fe20007f3e0ff */
[----:B------:R-:W-:-:S04]  /*7ab0*/  IMAD.MOV.U32 R2, RZ, RZ, R5 ;  /* 0x000000ffff027224 */ /* 0x000fc800078e0005 */
[----:B------:R-:W-:-:S08]  /*7ac0*/  IMAD.WIDE.U32.X R2, R11, UR9, R2, P1 ;  /* 0x000000090b027c25 */ /* 0x000fd000088e0402 */
.L_x_209:
[--C-:B------:R-:W-:Y:S01]  /*7ad0*/  SHF.R.U64 R10, R2, UR11, R3.reuse ;  /* 0x0000000b020a7c19 */ /* 0x100fe20008001203 */
[----:B------:R-:W0:Y:S01]  /*7ae0*/  F2I.U32.TRUNC.NTZ R12, R12 ;  /* 0x0000000c000c7305 */ /* 0x000e22000020f000 */
[----:B------:R-:W-:Y:S01]  /*7af0*/  SHF.R.U32.HI R2, RZ, UR11, R3 ;  /* 0x0000000bff027c19 */ /* 0x000fe20008011603 */
[----:B------:R-:W-:Y:S01]  /*7b00*/  ULDC.64 UR8, c[0x0][0x620] ;  /* 0x0001880000087ab9 */ /* 0x000fe20000000a00 */
[----:B------:R-:W-:Y:S01]  /*7b10*/  IADD3 R5, P1, RZ, -R10, RZ ;  /* 0x8000000aff057210 */ /* 0x000fe20007f3e0ff */
[----:B------:R-:W-:Y:S01]  /*7b20*/  ULDC.64 UR14, c[0x0][0x640] ;  /* 0x00019000000e7ab9 */ /* 0x000fe20000000a00 */
[----:B-1----:R-:W-:Y:S01]  /*7b30*/  I2FP.F32.U32 R4, UR12 ;  /* 0x0000000c00047c45 */ /* 0x002fe20008201000 */
[----:B------:R-:W1:Y:S01]  /*7b40*/  LDC R14, c[0x0][0x610] ;  /* 0x00018400ff0e7b82 */ /* 0x000e620000000800 */
[----:B------:R-:W-:Y:S01]  /*7b50*/  ULDC UR11, c[0x0][0x658] ;  /* 0x00019600000b7ab9 */ /* 0x000fe20000000800 */
[----:B------:R-:W-:Y:S01]  /*7b60*/  IMAD.X R2, RZ, RZ, ~R2, P1 ;  /* 0x000000ffff027224 */ /* 0x000fe200008e0e02 */
[----:B------:R-:W-:Y:S01]  /*7b70*/  ISETP.NE.U32.AND P1, PT, RZ, UR14, PT ;  /* 0x0000000eff007c0c */ /* 0x000fe2000bf25070 */
[----:B------:R-:W-:Y:S01]  /*7b80*/  FMUL R6, R4, UR13 ;  /* 0x0000000d04067c20 */ /* 0x000fe20008400000 */
[----:B------:R-:W-:Y:S01]  /*7b90*/  ULDC UR13, c[0x0][0x648] ;  /* 0x00019200000d7ab9 */ /* 0x000fe20000000800 */
[----:B------:R-:W-:Y:S01]  /*7ba0*/  IMAD R4, R2, UR8, RZ ;  /* 0x0000000802047c24 */ /* 0x000fe2000f8e02ff */
[----:B------:R-:W-:Y:S01]  /*7bb0*/  ISETP.NE.AND.EX P1, PT, RZ, UR15, PT, P1 ;  /* 0x0000000fff007c0c */ /* 0x000fe2000bf25310 */
[C---:B------:R-:W-:Y:S01]  /*7bc0*/  IMAD.WIDE.U32 R2, R5.reuse, UR8, R16 ;  /* 0x0000000805027c25 */ /* 0x040fe2000f8e0010 */
[----:B0-----:R-:W-:Y:S01]  /*7bd0*/  R2UR UR8, R12 ;  /* 0x000000000c0872ca */ /* 0x001fe200000e0000 */
[----:B------:R-:W0:Y:S02]  /*7be0*/  F2I.U32.TRUNC.NTZ R6, R6 ;  /* 0x0000000600067305 */ /* 0x000e24000020f000 */
[----:B------:R-:W-:Y:S01]  /*7bf0*/  IMAD R5, R5, UR9, R4 ;  /* 0x0000000905057c24 */ /* 0x000fe2000f8e0204 */
[----:B------:R-:W-:-:S03]  /*7c00*/  ULDC UR9, c[0x0][0x618] ;  /* 0x0001860000097ab9 */ /* 0x000fc60000000800 */
[----:B------:R-:W-:-:S05]  /*7c10*/  IMAD.IADD R3, R3, 0x1, R5 ;  /* 0x0000000103037824 */ /* 0x000fca00078e0205 */
[--C-:B------:R-:W-:Y:S02]  /*7c20*/  SHF.R.U64 R12, R2, UR9, R3.reuse ;  /* 0x00000009020c7c19 */ /* 0x100fe40008001203 */
[----:B------:R-:W-:Y:S01]  /*7c30*/  SHF.R.U32.HI R3, RZ, UR9, R3 ;  /* 0x00000009ff037c19 */ /* 0x000fe20008011603 */
[----:B------:R-:W-:Y:S01]  /*7c40*/  ULDC UR9, c[0x0][0x608] ;  /* 0x0001820000097ab9 */ /* 0x000fe20000000800 */
[----:B0-----:R-:W-:Y:S02]  /*7c50*/  R2UR UR10, R6 ;  /* 0x00000000060a72ca */ /* 0x001fe400000e0000 */
[--C-:B------:R-:W-:Y:S02]  /*7c60*/  SHF.R.U64 R13, R12, UR9, R3.reuse ;  /* 0x000000090c0d7c19 */ /* 0x100fe40008001203 */
[----:B------:R-:W-:Y:S01]  /*7c70*/  SHF.R.U32.HI R2, RZ, UR9, R3 ;  /* 0x00000009ff027c19 */ /* 0x000fe20008011603 */
[----:B------:R-:W-:-:S03]  /*7c80*/  UIADD3 UR9, -UR8, URZ, URZ ;  /* 0x0000003f08097290 */ /* 0x000fc6000fffe13f */
[--C-:B------:R-:W-:Y:S01]  /*7c90*/  SHF.R.U64 R15, R13, UR11, R2.reuse ;  /* 0x0000000b0d0f7c19 */ /* 0x100fe20008001202 */
[----:B------:R-:W-:Y:S01]  /*7ca0*/  ULDC UR8, c[0x0][0x144] ;  /* 0x0000510000087ab9 */ /* 0x000fe20000000800 */
[----:B------:R-:W-:-:S03]  /*7cb0*/  SHF.R.U32.HI R3, RZ, UR11, R2 ;  /* 0x0000000bff037c19 */ /* 0x000fc60008011602 */
[----:B------:R-:W-:Y:S01]  /*7cc0*/  IMAD.MOV.U32 R2, RZ, RZ, R15 ;  /* 0x000000ffff027224 */ /* 0x000fe200078e000f */
[----:B------:R-:W-:Y:S06]  /*7cd0*/  @!P1 BRA `(.L_x_210) ;  /* 0x0000000000289947 */ /* 0x000fec0003800000 */
        /* <DEDUP_REMOVED lines=10> */
.L_x_210:
[----:B------:R-:W-:Y:S01]  /*7d80*/  UISETP.NE.AND UP0, UPT, UR38, URZ, UPT ;  /* 0x0000003f2600728c */ /* 0x000fe2000bf05270 */
[----:B------:R-:W-:Y:S01]  /*7d90*/  SHF.R.U64 R3, R2, UR13, R3 ;  /* 0x0000000d02037c19 */ /* 0x000fe20008001203 */
[----:B------:R-:W-:Y:S01]  /*7da0*/  UIADD3 UR10, -UR10, URZ, URZ ;  /* 0x0000003f0a0a7290 */ /* 0x000fe2000fffe13f */
[----:B------:R-:W-:Y:S01]  /*7db0*/  LOP3.LUT R2, R13, UR6, RZ, 0xc0, !PT ;  /* 0x000000060d027c12 */ /* 0x000fe2000f8ec0ff */
[----:B------:R-:W-:Y:S02]  /*7dc0*/  UIMAD UR7, UR8, UR9, UR7 ;  /* 0x00000009080772a4 */ /* 0x000fe4000f8e0207 */
[----:B------:R-:W-:Y:S01]  /*7dd0*/  IMAD.MOV R4, RZ, RZ, -R3 ;  /* 0x000000ffff047224 */ /* 0x000fe200078e0a03 */
[----:B------:R-:W-:Y:S01]  /*7de0*/  ULDC UR8, c[0x0][0x148] ;  /* 0x0000520000087ab9 */ /* 0x000fe20000000800 */
[----:B------:R-:W-:Y:S01]  /*7df0*/  IMAD R19, R3, UR5, R2 ;  /* 0x0000000503137c24 */ /* 0x000fe2000f8e0202 */
[----:B------:R-:W-:Y:S02]  /*7e00*/  LOP3.LUT R3, R12, UR4, RZ, 0xc0, !PT ;  /* 0x000000040c037c12 */ /* 0x000fe4000f8ec0ff */
[----:B------:R-:W-:Y:S01]  /*7e10*/  @UP0 UIMAD UR7, UR8, UR10, UR12 ;  /* 0x0000000a080702a4 */ /* 0x000fe2000f8e020c */
[----:B------:R-:W-:-:S02]  /*7e20*/  PLOP3.LUT P1, PT, PT, PT, UP0, 0x80, 0x0 ;  /* 0x000000000000781c */ /* 0x000fc40003f2f008 */
[----:B------:R-:W-:Y:S02]  /*7e30*/  ULDC UR8, c[0x0][0x638] ;  /* 0x00018e0000087ab9 */ /* 0x000fe40000000800 */
[----:B------:R-:W-:Y:S02]  /*7e40*/  IMAD R2, R4, UR8, R15 ;  /* 0x0000000804027c24 */ /* 0x000fe4000f8e020f */
[----:B-1----:R-:W-:Y:S01]  /*7e50*/  IMAD R19, R19, R14, UR7 ;  /* 0x0000000713137e24 */ /* 0x002fe2000f8e020e */
[----:B------:R-:W-:Y:S01]  /*7e60*/  ULDC UR7, c[0x0][0x600] ;  /* 0x0001800000077ab9 */ /* 0x000fe20000000800 */
[----:B------:R-:W-:Y:S02]  /*7e70*/  IMAD.MOV.U32 R4, RZ, RZ, 0x1 ;  /* 0x00000001ff047424 */ /* 0x000fe400078e00ff */
[----:B------:R-:W-:-:S03]  /*7e80*/  IMAD R2, R2, UR7, R3 ;  /* 0x0000000702027c24 */ /* 0x000fc6000f8e0203 */
[----:B------:R-:W-:Y:S02]  /*7e90*/  PRMT R3, R4, 0x7610, R3 ;  /* 0x0000761004037816 */ /* 0x000fe40000000003 */
[----:B------:R-:W-:Y:S02]  /*7ea0*/  SEL R18, R2, R19, !P1 ;  /* 0x0000001302127207 */ /* 0x000fe40004800000 */
[----:B------:R-:W-:Y:S01]  /*7eb0*/  SEL R19, R19, R2, !P1 ;  /* 0x0000000213137207 */ /* 0x000fe20004800000 */
[----:B------:R-:W-:-:S07]  /*7ec0*/  IMAD.MOV.U32 R2, RZ, RZ, R10 ;  /* 0x000000ffff027224 */ /* 0x000fce00078e000a */
.L_x_208:
[----:B------:R-:W-:Y:S05]  /*7ed0*/  BSYNC B1 ;  /* 0x0000000000017941 */ /* 0x000fea0003800000 */
.L_x_207:
[----:B------:R-:W-:-:S13]  /*7ee0*/  LOP3.LUT P1, RZ, R3, 0xff, RZ, 0xc0, !PT ;  /* 0x000000ff03ff7812 */ /* 0x000fda000782c0ff */
[----:B------:R-:W-:Y:S05]  /*7ef0*/  @P1 BRA `(.L_x_211) ;  /* 0xfffffff400301947 */ /* 0x000fea000383ffff */
[----:B------:R-:W-:Y:S05]  /*7f00*/  BSYNC B0 ;  /* 0x0000000000007941 */ /* 0x000fea0003800000 */
.L_x_199:
[----:B------:R-:W-:-:S03]  /*7f10*/  UMOV UR7, 0xffffffff ;  /* 0xffffffff00077882 */ /* 0x000fc60000000000 */
[----:B------:R-:W-:Y:S05]  /*7f20*/  BRA.DIV UR7, `(.L_x_212) ;  /* 0x0000000a07f47947 */ /* 0x000fea000b800000 */
[----:B------:R-:W-:-:S13]  /*7f30*/  ELECT P6, URZ, PT ;  /* 0x00000000003f782f */ /* 0x000fda00038c0000 */
.L_x_240:
[----:B------:R-:W-:Y:S04]  /*7f40*/  BSSY B0, `(.L_x_213) ;  /* 0x0000098000007945 */ /* 0x000fe80003800000 */
[----:B------:R-:W-:Y:S05]  /*7f50*/  @!P6 BRA `(.L_x_214) ;  /* 0x000000080058e947 */ /* 0x000fea0003800000 */
[----:B------:R-:W-:-:S04]  /*7f60*/  ULOP3.LUT UR7, UR36, 0x2, URZ, 0xfc, !UPT ;  /* 0x0000000224077892 */ /* 0x000fc8000f8efc3f */
[----:B------:R-:W-:-:S06]  /*7f70*/  UISETP.NE.AND UP0, UPT, UR7, 0x3, UPT ;  /* 0x000000030700788c */ /* 0x000fcc000bf05270 */
[----:B------:R-:W-:-:S13]  /*7f80*/  PLOP3.LUT P0, PT, PT, PT, UP0, 0x80, 0x0 ;  /* 0x000000000000781c */ /* 0x000fda0003f0f008 */
[----:B------:R-:W-:Y:S05]  /*7f90*/  @!P0 BRA `(.L_x_215) ;  /* 0x0000000000048947 */ /* 0x000fea0003800000 */
[----:B------:R-:W-:Y:S01]  /*7fa0*/  BPT.TRAP 0x1 ;  /* 0x000000040000795c */ /* 0x000fe20000300000 */
.L_x_215:
[----:B------:R-:W0:Y:S01]  /*7fb0*/  S2R R3, SR_CgaCtaId ;  /* 0x0000000000037919 */ /* 0x000e220000008800 */
[----:B------:R-:W-:-:S04]  /*7fc0*/  MOV R2, 0x400 ;  /* 0x0000040000027802 */ /* 0x000fc80000000f00 */
[----:B0-----:R-:W-:Y:S02]  /*7fd0*/  LEA R3, R3, R2, 0x18 ;  /* 0x0000000203037211 */ /* 0x001fe400078ec0ff */
[----:B------:R-:W-:-:S03]  /*7fe0*/  SHF.L.U32 R2, R0, 0x1f, RZ ;  /* 0x0000001f00027819 */ /* 0x000fc600000006ff */
[----:B------:R-:W-:-:S04]  /*7ff0*/  VIADD R3, R3, 0x80 ;  /* 0x0000008003037836 */ /* 0x000fc80000000000 */
[C---:B------:R-:W-:Y:S02]  /*8000*/  IMAD R7, R8.reuse, 0x8, R3 ;  /* 0x0000000808077824 */ /* 0x040fe400078e0203 */
[----:B------:R-:W-:Y:S02]  /*8010*/  VIADD R8, R8, 0x1 ;  /* 0x0000000108087836 */ /* 0x000fe40000000000 */
[----:B------:R-:W0:Y:S03]  /*8020*/  SYNCS.PHASECHK.TRANS64.TRYWAIT P0, [R7+URZ], R2 ;  /* 0x00000002070075a7 */ /* 0x000e26000800017f */
[----:B------:R-:W-:-:S04]  /*8030*/  ISETP.NE.AND P1, PT, R8, 0x10, PT ;  /* 0x000000100800780c */ /* 0x000fc80003f25270 */
[----:B------:R-:W-:Y:S02]  /*8040*/  SEL R5, RZ, 0x1, P1 ;  /* 0x00000001ff057807 */ /* 0x000fe40000800000 */
[----:B------:R-:W-:Y:S02]  /*8050*/  SEL R8, R8, RZ, P1 ;  /* 0x000000ff08087207 */ /* 0x000fe40000800000 */
[----:B------:R-:W-:-:S03]  /*8060*/  LOP3.LUT R5, R0, R5, RZ, 0x3c, !PT ;  /* 0x0000000500057212 */ /* 0x000fc600078e3cff */
[----:B------:R-:W-:Y:S01]  /*8070*/  IMAD R9, R8, 0x8, R3 ;  /* 0x0000000808097824 */ /* 0x000fe200078e0203 */
[----:B------:R-:W-:Y:S01]  /*8080*/  SHF.L.U32 R4, R5, 0x1f, RZ ;  /* 0x0000001f05047819 */ /* 0x000fe200000006ff */
[----:B0-----:R-:W-:Y:S06]  /*8090*/  @!P0 BRA `(.L_x_216) ;  /* 0x0000000800b88947 */ /* 0x001fec0003800000 */
.L_x_241:
[----:B------:R-:W1:Y:S01]  /*80a0*/  SYNCS.PHASECHK.TRANS64.TRYWAIT P0, [R9+URZ], R4 ;  /* 0x00000004090075a7 */ /* 0x000e62000800017f */
[----:B------:R-:W-:-:S05]  /*80b0*/  VIADD R0, R8, 0x1 ;  /* 0x0000000108007836 */ /* 0x000fca0000000000 */
[----:B------:R-:W-:-:S04]  /*80c0*/  ISETP.NE.AND P1, PT, R0, 0x10, PT ;  /* 0x000000100000780c */ /* 0x000fc80003f25270 */
[----:B0-----:R-:W-:Y:S02]  /*80d0*/  SEL R2, RZ, 0x1, P1 ;  /* 0x00000001ff027807 */ /* 0x001fe40000800000 */
[----:B------:R-:W-:Y:S02]  /*80e0*/  SEL R0, R0, RZ, P1 ;  /* 0x000000ff00007207 */ /* 0x000fe40000800000 */
[----:B------:R-:W-:-:S03]  /*80f0*/  LOP3.LUT R7, R5, R2, RZ, 0x3c, !PT ;  /* 0x0000000205077212 */ /* 0x000fc600078e3cff */
[----:B------:R-:W-:Y:S01]  /*8100*/  IMAD R6, R0, 0x8, R3 ;  /* 0x0000000800067824 */ /* 0x000fe200078e0203 */
[----:B------:R-:W-:Y:S01]  /*8110*/  SHF.L.U32 R5, R7, 0x1f, RZ ;  /* 0x0000001f07057819 */ /* 0x000fe200000006ff */
[----:B-1----:R-:W-:Y:S06]  /*8120*/  @!P0 BRA `(.L_x_217) ;  /* 0x0000000800a88947 */ /* 0x002fec0003800000 */
.L_x_242:
[----:B------:R-:W1:Y:S01]  /*8130*/  SYNCS.PHASECHK.TRANS64.TRYWAIT P0, [R6+URZ], R5 ;  /* 0x00000005060075a7 */ /* 0x000e62000800017f */
[----:B------:R-:W-:-:S05]  /*8140*/  VIADD R0, R0, 0x1 ;  /* 0x0000000100007836 */ /* 0x000fca0000000000 */
[----:B------:R-:W-:-:S04]  /*8150*/  ISETP.NE.AND P1, PT, R0, 0x10, PT ;  /* 0x000000100000780c */ /* 0x000fc80003f25270 */
[----:B------:R-:W-:Y:S02]  /*8160*/  SEL R2, RZ, 0x1, P1 ;  /* 0x00000001ff027807 */ /* 0x000fe40000800000 */
[----:B------:R-:W-:Y:S02]  /*8170*/  SEL R0, R0, RZ, P1 ;  /* 0x000000ff00007207 */ /* 0x000fe40000800000 */
[----:B------:R-:W-:-:S03]  /*8180*/  LOP3.LUT R7, R7, R2, RZ, 0x3c, !PT ;  /* 0x0000000207077212 */ /* 0x000fc600078e3cff */
[----:B0-----:R-:W-:Y:S01]  /*8190*/  IMAD R9, R0, 0x8, R3 ;  /* 0x0000000800097824 */ /* 0x001fe200078e0203 */
[----:B------:R-:W-:Y:S01]  /*81a0*/  SHF.L.U32 R4, R7, 0x1f, RZ ;  /* 0x0000001f07047819 */ /* 0x000fe200000006ff */
[----:B-1----:R-:W-:Y:S06]  /*81b0*/  @!P0 BRA `(.L_x_218) ;  /* 0x0000000800988947 */ /* 0x002fec0003800000 */
.L_x_243:
        /* <DEDUP_REMOVED lines=9> */
.L_x_244:
        /* <DEDUP_REMOVED lines=9> */
.L_x_245:
        /* <DEDUP_REMOVED lines=9> */
.L_x_246:
        /* <DEDUP_REMOVED lines=9> */
.L_x_247:
        /* <DEDUP_REMOVED lines=9> */
.L_x_248:
        /* <DEDUP_REMOVED lines=9> */
.L_x_249:
        /* <DEDUP_REMOVED lines=9> */
.L_x_250:
        /* <DEDUP_REMOVED lines=9> */
.L_x_251:
        /* <DEDUP_REMOVED lines=9> */
.L_x_252:
        /* <DEDUP_REMOVED lines=9> */
.L_x_253:
        /* <DEDUP_REMOVED lines=9> */
.L_x_254:
[----:B------:R-:W1:Y:S01]  /*87f0*/  SYNCS.PHASECHK.TRANS64.TRYWAIT P0, [R6+URZ], R5 ;  /* 0x00000005060075a7 */ /* 0x000e62000800017f */
[----:B------:R-:W-:-:S05]  /*8800*/  VIADD R0, R0, 0x1 ;  /* 0x0000000100007836 */ /* 0x000fca0000000000 */
[----:B------:R-:W-:-:S04]  /*8810*/  ISETP.NE.AND P1, PT, R0, 0x10, PT ;  /* 0x000000100000780c */ /* 0x000fc80003f25270 */
[----:B------:R-:W-:Y:S02]  /*8820*/  SEL R2, RZ, 0x1, P1 ;  /* 0x00000001ff027807 */ /* 0x000fe40000800000 */
[----:B------:R-:W-:Y:S02]  /*8830*/  SEL R0, R0, RZ, P1 ;  /* 0x000000ff00007207 */ /* 0x000fe40000800000 */
[----:B------:R-:W-:Y:S01]  /*8840*/  LOP3.LUT R2, R7, R2, RZ, 0x3c, !PT ;  /* 0x0000000207027212 */ /* 0x000fe200078e3cff */
[----:B-1----:R-:W-:Y:S06]  /*8850*/  @!P0 BRA `(.L_x_230) ;  /* 0x0000000400e08947 */ /* 0x002fec0003800000 */
.L_x_255:
[----:B------:R-:W-:Y:S01]  /*8860*/  IMAD R3, R0, 0x8, R3 ;  /* 0x0000000800037824 */ /* 0x000fe200078e0203 */
[----:B------:R-:W-:-:S07]  /*8870*/  SHF.L.U32 R0, R2, 0x1f, RZ ;  /* 0x0000001f02007819 */ /* 0x000fce00000006ff */
.L_x_231:
[----:B--2---:R2:W3:Y:S02]  /*8880*/  SYNCS.PHASECHK.TRANS64.TRYWAIT P0, [R3+URZ], R0 ;  /* 0x00000000030075a7 */ /* 0x0044e4000800017f */
[----:B---3--:R-:W-:Y:S05]  /*8890*/  @!P0 NANOSLEEP.SYNCS 0x989680 ;  /* 0x009896800000895d */ /* 0x008fea0003900000 */
[----:B------:R-:W3:Y:S02]  /*88a0*/  @!P0 SYNCS.PHASECHK.TRANS64 P0, [R3+URZ], R0 ;  /* 0x00000000030085a7 */ /* 0x000ee4000800007f */
[----:B---3--:R-:W-:Y:S05]  /*88b0*/  @!P0 BRA `(.L_x_231) ;  /* 0xfffffffc00f08947 */ /* 0x008fea000383ffff */
.L_x_214:
[----:B------:R-:W-:Y:S05]  /*88c0*/  BSYNC B0 ;  /* 0x0000000000007941 */ /* 0x000fea0003800000 */
.L_x_213:
[----:B------:R-:W-:Y:S05]  /*88d0*/  EXIT ;  /* 0x000000000000794d */ /* 0x000fea0003800000 */
.L_x_15:
[----:B0-----:R0:W1:Y:S02]  /*88e0*/  SYNCS.PHASECHK.TRANS64.TRYWAIT P0, [R109+URZ], R0 ;  /* 0x000000006d0075a7 */ /* 0x001064000800017f */
[----:B-1----:R-:W-:Y:S05]  /*88f0*/  @!P0 NANOSLEEP.SYNCS 0x989680 ;  /* 0x009896800000895d */ /* 0x002fea0003900000 */
[----:B------:R-:W1:Y:S02]  /*8900*/  @!P0 SYNCS.PHASECHK.TRANS64 P0, [R109+URZ], R0 ;  /* 0x000000006d0085a7 */ /* 0x000e64000800007f */
[----:B-1----:R-:W-:Y:S05]  /*8910*/  @!P0 BRA `(.L_x_15) ;  /* 0xfffffffc00f08947 */ /* 0x002fea000383ffff */
[----:B------:R-:W-:Y:S05]  /*8920*/  BRA `(.L_x_232) ;  /* 0xffffff8c00847947 */ /* 0x000fea000383ffff */
.L_x_20:
[----:B-1----:R1:W2:Y:S02]  /*8930*/  SYNCS.PHASECHK.TRANS64.TRYWAIT P1, [R3+URZ], R0 ;  /* 0x00000000030075a7 */ /* 0x0022a4000802017f */
[----:B--2---:R-:W-:Y:S05]  /*8940*/  @!P1 NANOSLEEP.SYNCS 0x989680 ;  /* 0x009896800000995d */ /* 0x004fea0003900000 */
[----:B------:R-:W2:Y:S02]  /*8950*/  @!P1 SYNCS.PHASECHK.TRANS64 P1, [R3+URZ], R0 ;  /* 0x00000000030095a7 */ /* 0x000ea4000802007f */
[----:B--2---:R-:W-:Y:S05]  /*8960*/  @!P1 BRA `(.L_x_20) ;  /* 0xfffffffc00f09947 */ /* 0x004fea000383ffff */
[----:B------:R-:W-:Y:S05]  /*8970*/  BRA `(.L_x_19) ;  /* 0xffffff8c00f87947 */ /* 0x000fea000383ffff */
.L_x_25:
[----:B-1----:R-:W-:-:S04]  /*8980*/  IMAD.U32 R4, RZ, RZ, UR8 ;  /* 0x00000008ff047e24 */ /* 0x002fc8000f8e00ff */
[----:B------:R1:W2:Y:S03]  /*8990*/  SYNCS.PHASECHK.TRANS64.TRYWAIT P1, [R4+URZ], R3 ;  /* 0x00000003040075a7 */ /* 0x0002a6000802017f */
[----:B--2---:R-:W-:Y:S05]  /*89a0*/  @!P1 NANOSLEEP.SYNCS 0x989680 ;  /* 0x009896800000995d */ /* 0x004fea0003900000 */
[----:B------:R-:W2:Y:S02]  /*89b0*/  @!P1 SYNCS.PHASECHK.TRANS64 P1, [R4+URZ], R3 ;  /* 0x00000003040095a7 */ /* 0x000ea4000802007f */
[----:B--2---:R-:W-:Y:S05]  /*89c0*/  @!P1 BRA `(.L_x_25) ;  /* 0xfffffffc00ec9947 */ /* 0x004fea000383ffff */
[----:B------:R-:W-:Y:S05]  /*89d0*/  BRA `(.L_x_24) ;  /* 0xffffff9400507947 */ /* 0x000fea000383ffff */
.L_x_31:
[----:B0-----:R0:W1:Y:S02]  /*89e0*/  SYNCS.PHASECHK.TRANS64.TRYWAIT P0, [R109+URZ+0x10], R0 ;  /* 0x000010006d0075a7 */ /* 0x001064000800017f */
[----:B-1----:R-:W-:Y:S05]  /*89f0*/  @!P0 NANOSLEEP.SYNCS 0x989680 ;  /* 0x009896800000895d */ /* 0x002fea0003900000 */
[----:B------:R-:W1:Y:S02]  /*8a00*/  @!P0 SYNCS.PHASECHK.TRANS64 P0, [R109+URZ+0x10], R0 ;  /* 0x000010006d0085a7 */ /* 0x000e64000800007f */
[----:B-1----:R-:W-:Y:S05]  /*8a10*/  @!P0 BRA `(.L_x_31) ;  /* 0xfffffffc00f08947 */ /* 0x002fea000383ffff */
[----:B------:R-:W-:Y:S05]  /*8a20*/  BRA `(.L_x_233) ;  /* 0xffffff9c00147947 */ /* 0x000fea000383ffff */
.L_x_200:
[----:B------:R-:W-:Y:S01]  /*8a30*/  BSSY B1, `(.L_x_234) ;  /* 0x0000006000017945 */ /* 0x000fe20003800000 */
[----:B------:R-:W-:-:S07]  /*8a40*/  IMAD.MOV.U32 R15, RZ, RZ, -0x1 ;  /* 0xffffffffff0f7424 */ /* 0x000fce00078e00ff */
[----:B------:R-:W-:Y:S05]  /*8a50*/  WARPSYNC.COLLECTIVE R15, `(.L_x_235) ;  /* 0x000000000f0c7348 */ /* 0x000fea0003c00000 */
[----:B------:R-:W-:Y:S02]  /*8a60*/  ELECT P6, UR62, PT ;  /* 0x00000000003e782f */ /* 0x000fe400038c0000 */
[----:B------:R-:W-:Y:S01]  /*8a70*/  MOV R14, UR62 ;  /* 0x0000003e000e7c02 */ /* 0x000fe20008000f00 */
[----:B------:R-:W-:Y:S10]  /*8a80*/  ENDCOLLECTIVE ;  /* 0x000000000000791b */ /* 0x000ff40003800000 */
.L_x_235:
[----:B------:R-:W-:Y:S05]  /*8a90*/  BSYNC B1 ;  /* 0x0000000000017941 */ /* 0x000fea0003800000 */
.L_x_234:
[----:B------:R-:W-:Y:S05]  /*8aa0*/  BRA `(.L_x_236) ;  /* 0xffffffe800507947 */ /* 0x000fea000383ffff */
.L_x_203:
[----:B-1----:R1:W2:Y:S02]  /*8ab0*/  SYNCS.PHASECHK.TRANS64.TRYWAIT P1, [R10+URZ+0x80], R5 ;  /* 0x000080050a0075a7 */ /* 0x0022a4000802017f */
[----:B--2---:R-:W-:Y:S05]  /*8ac0*/  @!P1 NANOSLEEP.SYNCS 0x989680 ;  /* 0x009896800000995d */ /* 0x004fea0003900000 */
[----:B------:R-:W2:Y:S02]  /*8ad0*/  @!P1 SYNCS.PHASECHK.TRANS64 P1, [R10+URZ+0x80], R5 ;  /* 0x000080050a0095a7 */ /* 0x000ea4000802007f */
[----:B--2---:R-:W-:Y:S05]  /*8ae0*/  @!P1 BRA `(.L_x_203) ;  /* 0xfffffffc00f09947 */ /* 0x004fea000383ffff */
[----:B------:R-:W-:Y:S05]  /*8af0*/  BRA `(.L_x_237) ;  /* 0xffffffe800847947 */ /* 0x000fea000383ffff */
.L_x_212:
[----:B------:R-:W-:Y:S01]  /*8b00*/  BSSY B0, `(.L_x_238) ;  /* 0x0000006000007945 */ /* 0x000fe20003800000 */
[----:B------:R-:W-:-:S07]  /*8b10*/  IMAD.MOV.U32 R15, RZ, RZ, -0x1 ;  /* 0xffffffffff0f7424 */ /* 0x000fce00078e00ff */
[----:B------:R-:W-:Y:S05]  /*8b20*/  WARPSYNC.COLLECTIVE R15, `(.L_x_239) ;  /* 0x000000000f0c7348 */ /* 0x000fea0003c00000 */
[----:B------:R-:W-:Y:S02]  /*8b30*/  ELECT P6, UR62, PT ;  /* 0x00000000003e782f */ /* 0x000fe400038c0000 */
[----:B------:R-:W-:Y:S01]  /*8b40*/  MOV R14, UR62 ;  /* 0x0000003e000e7c02 */ /* 0x000fe20008000f00 */
[----:B------:R-:W-:Y:S10]  /*8b50*/  ENDCOLLECTIVE ;  /* 0x000000000000791b */ /* 0x000ff40003800000 */
.L_x_239:
[----:B------:R-:W-:Y:S05]  /*8b60*/  BSYNC B0 ;  /* 0x0000000000007941 */ /* 0x000fea0003800000 */
.L_x_238:
[----:B------:R-:W-:Y:S05]  /*8b70*/  BRA `(.L_x_240) ;  /* 0xfffffff000f07947 */ /* 0x000fea000383ffff */
.L_x_216:
[----:B0-----:R0:W1:Y:S02]  /*8b80*/  SYNCS.PHASECHK.TRANS64.TRYWAIT P0, [R7+URZ], R2 ;  /* 0x00000002070075a7 */ /* 0x001064000800017f */
[----:B-1----:R-:W-:Y:S05]  /*8b90*/  @!P0 NANOSLEEP.SYNCS 0x989680 ;  /* 0x009896800000895d */ /* 0x002fea0003900000 */
[----:B------:R-:W1:Y:S02]  /*8ba0*/  @!P0 SYNCS.PHASECHK.TRANS64 P0, [R7+URZ], R2 ;  /* 0x00000002070085a7 */ /* 0x000e64000800007f */
[----:B-1----:R-:W-:Y:S05]  /*8bb0*/  @!P0 BRA `(.L_x_216) ;  /* 0xfffffffc00f08947 */ /* 0x002fea000383ffff */
[----:B------:R-:W-:Y:S05]  /*8bc0*/  BRA `(.L_x_241) ;  /* 0xfffffff400347947 */ /* 0x000fea000383ffff */
.L_x_217:
[----:B0-----:R0:W1:Y:S02]  /*8bd0*/  SYNCS.PHASECHK.TRANS64.TRYWAIT P0, [R9+URZ], R4 ;  /* 0x00000004090075a7 */ /* 0x001064000800017f */
[----:B-1----:R-:W-:Y:S05]  /*8be0*/  @!P0 NANOSLEEP.SYNCS 0x989680 ;  /* 0x009896800000895d */ /* 0x002fea0003900000 */
[----:B------:R-:W1:Y:S02]  /*8bf0*/  @!P0 SYNCS.PHASECHK.TRANS64 P0, [R9+URZ], R4 ;  /* 0x00000004090085a7 */ /* 0x000e64000800007f */
[----:B-1----:R-:W-:Y:S05]  /*8c00*/  @!P0 BRA `(.L_x_217) ;  /* 0xfffffffc00f08947 */ /* 0x002fea000383ffff */
[----:B------:R-:W-:Y:S05]  /*8c10*/  BRA `(.L_x_242) ;  /* 0xfffffff400447947 */ /* 0x000fea000383ffff */
.L_x_218:
[----:B0-----:R0:W1:Y:S02]  /*8c20*/  SYNCS.PHASECHK.TRANS64.TRYWAIT P0, [R6+URZ], R5 ;  /* 0x00000005060075a7 */ /* 0x001064000800017f */
[----:B-1----:R-:W-:Y:S05]  /*8c30*/  @!P0 NANOSLEEP.SYNCS 0x989680 ;  /* 0x009896800000895d */ /* 0x002fea0003900000 */
[----:B------:R-:W1:Y:S02]  /*8c40*/  @!P0 SYNCS.PHASECHK.TRANS64 P0, [R6+URZ], R5 ;  /* 0x00000005060085a7 */ /* 0x000e64000800007f */
[----:B-1----:R-:W-:Y:S05]  /*8c50*/  @!P0 BRA `(.L_x_218) ;  /* 0xfffffffc00f08947 */ /* 0x002fea000383ffff */
[----:B------:R-:W-:Y:S05]  /*8c60*/  BRA `(.L_x_243) ;  /* 0xfffffff400547947 */ /* 0x000fea000383ffff */
.L_x_219:
[----:B0-----:R0:W1:Y:S02]  /*8c70*/  SYNCS.PHASECHK.TRANS64.TRYWAIT P0, [R9+URZ], R4 ;  /* 0x00000004090075a7 */ /* 0x001064000800017f */
[----:B-1----:R-:W-:Y:S05]  /*8c80*/  @!P0 NANOSLEEP.SYNCS 0x989680 ;  /* 0x009896800000895d */ /* 0x002fea0003900000 */
[----:B------:R-:W1:Y:S02]  /*8c90*/  @!P0 SYNCS.PHASECHK.TRANS64 P0, [R9+URZ], R4 ;  /* 0x00000004090085a7 */ /* 0x000e64000800007f */
[----:B-1----:R-:W-:Y:S05]  /*8ca0*/  @!P0 BRA `(.L_x_219) ;  /* 0xfffffffc00f08947 */ /* 0x002fea000383ffff */
[----:B------:R-:W-:Y:S05]  /*8cb0*/  BRA `(.L_x_244) ;  /* 0xfffffff400647947 */ /* 0x000fea000383ffff */
.L_x_220:
[----:B0-----:R0:W1:Y:S02]  /*8cc0*/  SYNCS.PHASECHK.TRANS64.TRYWAIT P0, [R6+URZ], R5 ;  /* 0x00000005060075a7 */ /* 0x001064000800017f */
[----:B-1----:R-:W-:Y:S05]  /*8cd0*/  @!P0 NANOSLEEP.SYNCS 0x989680 ;  /* 0x009896800000895d */ /* 0x002fea0003900000 */
[----:B------:R-:W1:Y:S02]  /*8ce0*/  @!P0 SYNCS.PHASECHK.TRANS64 P0, [R6+URZ], R5 ;  /* 0x00000005060085a7 */ /* 0x000e64000800007f */
[----:B-1----:R-:W-:Y:S05]  /*8cf0*/  @!P0 BRA `(.L_x_220) ;  /* 0xfffffffc00f08947 */ /* 0x002fea000383ffff */
[----:B------:R-:W-:Y:S05]  /*8d00*/  BRA `(.L_x_245) ;  /* 0xfffffff400747947 */ /* 0x000fea000383ffff */
.L_x_221:
[----:B0-----:R0:W1:Y:S02]  /*8d10*/  SYNCS.PHASECHK.TRANS64.TRYWAIT P0, [R9+URZ], R4 ;  /* 0x00000004090075a7 */ /* 0x001064000800017f */
[----:B-1----:R-:W-:Y:S05]  /*8d20*/  @!P0 NANOSLEEP.SYNCS 0x989680 ;  /* 0x009896800000895d */ /* 0x002fea0003900000 */
[----:B------:R-:W1:Y:S02]  /*8d30*/  @!P0 SYNCS.PHASECHK.TRANS64 P0, [R9+URZ], R4 ;  /* 0x00000004090085a7 */ /* 0x000e64000800007f */
[----:B-1----:R-:W-:Y:S05]  /*8d40*/  @!P0 BRA `(.L_x_221) ;  /* 0xfffffffc00f08947 */ /* 0x002fea000383ffff */
[----:B------:R-:W-:Y:S05]  /*8d50*/  BRA `(.L_x_246) ;  /* 0xfffffff400847947 */ /* 0x000fea000383ffff */
.L_x_222:
[----:B0-----:R0:W1:Y:S02]  /*8d60*/  SYNCS.PHASECHK.TRANS64.TRYWAIT P0, [R6+URZ], R5 ;  /* 0x00000005060075a7 */ /* 0x001064000800017f */
[----:B-1----:R-:W-:Y:S05]  /*8d70*/  @!P0 NANOSLEEP.SYNCS 0x989680 ;  /* 0x009896800000895d */ /* 0x002fea0003900000 */
[----:B------:R-:W1:Y:S02]  /*8d80*/  @!P0 SYNCS.PHASECHK.TRANS64 P0, [R6+URZ], R5 ;  /* 0x00000005060085a7 */ /* 0x000e64000800007f */
[----:B-1----:R-:W-:Y:S05]  /*8d90*/  @!P0 BRA `(.L_x_222) ;  /* 0xfffffffc00f08947 */ /* 0x002fea000383ffff */
[----:B------:R-:W-:Y:S05]  /*8da0*/  BRA `(.L_x_247) ;  /* 0xfffffff400947947 */ /* 0x000fea000383ffff */
.L_x_223:
[----:B0-----:R0:W1:Y:S02]  /*8db0*/  SYNCS.PHASECHK.TRANS64.TRYWAIT P0, [R9+URZ], R4 ;  /* 0x00000004090075a7 */ /* 0x001064000800017f */
[----:B-1----:R-:W-:Y:S05]  /*8dc0*/  @!P0 NANOSLEEP.SYNCS 0x989680 ;  /* 0x009896800000895d */ /* 0x002fea0003900000 */
[----:B------:R-:W1:Y:S02]  /*8dd0*/  @!P0 SYNCS.PHASECHK.TRANS64 P0, [R9+URZ], R4 ;  /* 0x00000004090085a7 */ /* 0x000e64000800007f */
[----:B-1----:R-:W-:Y:S05]  /*8de0*/  @!P0 BRA `(.L_x_223) ;  /* 0xfffffffc00f08947 */ /* 0x002fea000383ffff */
[----:B------:R-:W-:Y:S05]  /*8df0*/  BRA `(.L_x_248) ;  /* 0xfffffff400a47947 */ /* 0x000fea000383ffff */
.L_x_224:
[----:B0-----:R0:W1:Y:S02]  /*8e00*/  SYNCS.PHASECHK.TRANS64.TRYWAIT P0, [R6+URZ], R5 ;  /* 0x00000005060075a7 */ /* 0x001064000800017f */
[----:B-1----:R-:W-:Y:S05]  /*8e10*/  @!P0 NANOSLEEP.SYNCS 0x989680 ;  /* 0x009896800000895d */ /* 0x002fea0003900000 */
[----:B------:R-:W1:Y:S02]  /*8e20*/  @!P0 SYNCS.PHASECHK.TRANS64 P0, [R6+URZ], R5 ;  /* 0x00000005060085a7 */ /* 0x000e64000800007f */
[----:B-1----:R-:W-:Y:S05]  /*8e30*/  @!P0 BRA `(.L_x_224) ;  /* 0xfffffffc00f08947 */ /* 0x002fea000383ffff */
[----:B------:R-:W-:Y:S05]  /*8e40*/  BRA `(.L_x_249) ;  /* 0xfffffff400b47947 */ /* 0x000fea000383ffff */
.L_x_225:
[----:B0-----:R0:W1:Y:S02]  /*8e50*/  SYNCS.PHASECHK.TRANS64.TRYWAIT P0, [R9+URZ], R4 ;  /* 0x00000004090075a7 */ /* 0x001064000800017f */
[----:B-1----:R-:W-:Y:S05]  /*8e60*/  @!P0 NANOSLEEP.SYNCS 0x989680 ;  /* 0x009896800000895d */ /* 0x002fea0003900000 */
[----:B------:R-:W1:Y:S02]  /*8e70*/  @!P0 SYNCS.PHASECHK.TRANS64 P0, [R9+URZ], R4 ;  /* 0x00000004090085a7 */ /* 0x000e64000800007f */
[----:B-1----:R-:W-:Y:S05]  /*8e80*/  @!P0 BRA `(.L_x_225) ;  /* 0xfffffffc00f08947 */ /* 0x002fea000383ffff */
[----:B------:R-:W-:Y:S05]  /*8e90*/  BRA `(.L_x_250) ;  /* 0xfffffff400c47947 */ /* 0x000fea000383ffff */
.L_x_226:
[----:B0-----:R0:W1:Y:S02]  /*8ea0*/  SYNCS.PHASECHK.TRANS64.TRYWAIT P0, [R6+URZ], R5 ;  /* 0x00000005060075a7 */ /* 0x001064000800017f */
[----:B-1----:R-:W-:Y:S05]  /*8eb0*/  @!P0 NANOSLEEP.SYNCS 0x989680 ;  /* 0x009896800000895d */ /* 0x002fea0003900000 */
[----:B------:R-:W1:Y:S02]  /*8ec0*/  @!P0 SYNCS.PHASECHK.TRANS64 P0, [R6+URZ], R5 ;  /* 0x00000005060085a7 */ /* 0x000e64000800007f */
[----:B-1----:R-:W-:Y:S05]  /*8ed0*/  @!P0 BRA `(.L_x_226) ;  /* 0xfffffffc00f08947 */ /* 0x002fea000383ffff */
[----:B------:R-:W-:Y:S05]  /*8ee0*/  BRA `(.L_x_251) ;  /* 0xfffffff400d47947 */ /* 0x000fea000383ffff */
.L_x_227:
[----:B0-----:R0:W1:Y:S02]  /*8ef0*/  SYNCS.PHASECHK.TRANS64.TRYWAIT P0, [R9+URZ], R4 ;  /* 0x00000004090075a7 */ /* 0x001064000800017f */
[----:B-1----:R-:W-:Y:S05]  /*8f00*/  @!P0 NANOSLEEP.SYNCS 0x989680 ;  /* 0x009896800000895d */ /* 0x002fea0003900000 */
[----:B------:R-:W1:Y:S02]  /*8f10*/  @!P0 SYNCS.PHASECHK.TRANS64 P0, [R9+URZ], R4 ;  /* 0x00000004090085a7 */ /* 0x000e64000800007f */
[----:B-1----:R-:W-:Y:S05]  /*8f20*/  @!P0 BRA `(.L_x_227) ;  /* 0xfffffffc00f08947 */ /* 0x002fea000383ffff */
[----:B------:R-:W-:Y:S05]  /*8f30*/  BRA `(.L_x_252) ;  /* 0xfffffff400e47947 */ /* 0x000fea000383ffff */
.L_x_228:
[----:B0-----:R0:W1:Y:S02]  /*8f40*/  SYNCS.PHASECHK.TRANS64.TRYWAIT P0, [R6+URZ], R5 ;  /* 0x00000005060075a7 */ /* 0x001064000800017f */
[----:B-1----:R-:W-:Y:S05]  /*8f50*/  @!P0 NANOSLEEP.SYNCS 0x989680 ;  /* 0x009896800000895d */ /* 0x002fea0003900000 */
[----:B------:R-:W1:Y:S02]  /*8f60*/  @!P0 SYNCS.PHASECHK.TRANS64 P0, [R6+URZ], R5 ;  /* 0x00000005060085a7 */ /* 0x000e64000800007f */
[----:B-1----:R-:W-:Y:S05]  /*8f70*/  @!P0 BRA `(.L_x_228) ;  /* 0xfffffffc00f08947 */ /* 0x002fea000383ffff */
[----:B------:R-:W-:Y:S05]  /*8f80*/  BRA `(.L_x_253) ;  /* 0xfffffff400f47947 */ /* 0x000fea000383ffff */
.L_x_229:
[----:B0-----:R0:W1:Y:S02]  /*8f90*/  SYNCS.PHASECHK.TRANS64.TRYWAIT P0, [R9+URZ], R4 ;  /* 0x00000004090075a7 */ /* 0x001064000800017f */
[----:B-1----:R-:W-:Y:S05]  /*8fa0*/  @!P0 NANOSLEEP.SYNCS 0x989680 ;  /* 0x009896800000895d */ /* 0x002fea0003900000 */
[----:B------:R-:W1:Y:S02]  /*8fb0*/  @!P0 SYNCS.PHASECHK.TRANS64 P0, [R9+URZ], R4 ;  /* 0x00000004090085a7 */ /* 0x000e64000800007f */
[----:B-1----:R-:W-:Y:S05]  /*8fc0*/  @!P0 BRA `(.L_x_229) ;  /* 0xfffffffc00f08947 */ /* 0x002fea000383ffff */
[----:B------:R-:W-:Y:S05]  /*8fd0*/  BRA `(.L_x_254) ;  /* 0xfffffff800047947 */ /* 0x000fea000383ffff */
.L_x_230:
[----:B-1----:R1:W2:Y:S02]  /*8fe0*/  SYNCS.PHASECHK.TRANS64.TRYWAIT P0, [R6+URZ], R5 ;  /* 0x00000005060075a7 */ /* 0x0022a4000800017f */
[----:B--2---:R-:W-:Y:S05]  /*8ff0*/  @!P0 NANOSLEEP.SYNCS 0x989680 ;  /* 0x009896800000895d */ /* 0x004fea0003900000 */
[----:B------:R-:W2:Y:S02]  /*9000*/  @!P0 SYNCS.PHASECHK.TRANS64 P0, [R6+URZ], R5 ;  /* 0x00000005060085a7 */ /* 0x000ea4000800007f */
[----:B--2---:R-:W-:Y:S05]  /*9010*/  @!P0 BRA `(.L_x_230) ;  /* 0xfffffffc00f08947 */ /* 0x004fea000383ffff */
[----:B------:R-:W-:Y:S05]  /*9020*/  BRA `(.L_x_255) ;  /* 0xfffffff8000c7947 */ /* 0x000fea000383ffff */
.L_x_256:
[----:B------:R-:W-:-:S00]  /*9030*/  BRA `(.L_x_256) ;  /* 0xfffffffc00fc7947 */ /* 0x000fc0000383ffff */
[----:B------:R-:W-:-:S00]  /*9040*/  NOP ;  /* 0x0000000000007918 */ /* 0x000fc00000000000 */
        /* <DEDUP_REMOVED lines=11> */
.L_x_257:


//--------------------- .nv.global.init           --------------------------
	.section	.nv.global.init,"aw",@progbits
.nv.global.init:
	.type		$str$22,@object
	.size		$str$22,($str$23 - $str$22)
$str$22:
        /*0000*/ 	.byte	0x6b, 0x5f, 0x74, 0x69, 0x6c, 0x65, 0x5f, 0x63, 0x6f, 0x75, 0x6e, 0x74, 0x20, 0x3e, 0x3d, 0x20
        /*0010*/ 	.byte	0x31, 0x00
	.type		$str$23,@object
	.size		$str$23,(__unnamed_1 - $str$23)
$str$23:
        /*0012*/ 	.byte	0x2f, 0x74, 0x6d, 0x70, 0x2f, 0x63, 0x75, 0x74, 0x6c, 0x61, 0x73, 0x73, 0x5f, 0x73, 0x77, 0x65
        /*0022*/ 	.byte	0x65, 0x70, 0x5f, 0x73, 0x72, 0x63, 0x2f, 0x69, 0x6e, 0x63, 0x6c, 0x75, 0x64, 0x65, 0x2f, 0x63
        /*0032*/ 	.byte	0x75, 0x74, 0x6c, 0x61, 0x73, 0x73, 0x2f, 0x67, 0x65, 0x6d, 0x6d, 0x2f, 0x63, 0x6f, 0x6c, 0x6c
        /*0042*/ 	.byte	0x65, 0x63, 0x74, 0x69, 0x76, 0x65, 0x2f, 0x73, 0x6d, 0x39, 0x30, 0x5f, 0x6d, 0x6d, 0x61, 0x5f
        /*0052*/ 	.byte	0x74, 0x6d, 0x61, 0x5f, 0x67, 0x6d, 0x6d, 0x61, 0x5f, 0x73, 0x73, 0x5f, 0x77, 0x61, 0x72, 0x70
        /*0062*/ 	.byte	0x73, 0x70, 0x65, 0x63, 0x69, 0x61, 0x6c, 0x69, 0x7a, 0x65, 0x64, 0x2e, 0x68, 0x70, 0x70, 0x00
	.type		__unnamed_1,@object
	.size		__unnamed_1,(.L_0 - __unnamed_1)
__unnamed_1:
        /*0072*/ 	.byte	0x76, 0x6f, 0x69, 0x64, 0x20, 0x63, 0x75, 0x74, 0x6c, 0x61, 0x73, 0x73, 0x3a, 0x3a, 0x67, 0x65
        /* <DEDUP_REMOVED lines=171> */
        /*0b32*/ 	.byte	0x3a, 0x69, 0x64, 0x65, 0x6e, 0x74, 0x69, 0x74, 0x79, 0x5d, 0x00
.L_0:


//--------------------- .nv.shared._ZN7cutlass13device_kernelINS_4gemm6kernel13GemmUniversalIN4cute5tupleIJiiiiEEENS1_10collective13CollectiveMmaINS1_34MainloopSm90TmaGmmaWarpSpecializedILi16ENS5_IJNS4_1CILi1EEESB_SB_EEENS1_32KernelTmaWarpSpecializedPingpongEEENS5_IJNSA_ILi64EEENSA_ILi160EEESF_EEEaNS5_IJlSB_lEEEaSI_NS4_8TiledMMAINS4_8MMA_AtomIJNS4_4SM904GMMA26MMA_64x32x32_S32S8S8_SS_TNEEEENS4_6LayoutISC_NS5_IJNSA_ILi0EEESQ_SQ_EEEEENS5_IJNS4_10UnderscoreEST_ST_EEEEENS4_13SM90_TMA_LOADENS4_14ComposedLayoutINS4_7SwizzleILi2ELi4ELi3EEENS4_18smem_ptr_flag_bitsILi8EEENSP_INS5_IJNSA_ILi8EEESF_EEENS5_IJSF_SB_EEEEEEEvNS4_8identityESW_S16_vS17_EENS_8epilogue10collective6detail29Sm90TmaWarpSpecializedAdapterINS1A_15DefaultEpilogueIaSI_SI_NS19_6thread17LinearCombinationIaLi1EiiLNS1E_9ScaleType4KindE0ELNS_15FloatRoundStyleE2EaEENS1_15EpilogueDefaultEEEEEvvEEEEvNT_6ParamsE --------------------------
	.section	.nv.shared._ZN7cutlass13device_kernelINS_4gemm6kernel13GemmUniversalIN4cute5tupleIJiiiiEEENS1_10collective13CollectiveMmaINS1_34MainloopSm90TmaGmmaWarpSpecializedILi16ENS5_IJNS4_1CILi1EEESB_SB_EEENS1_32KernelTmaWarpSpecializedPingpongEEENS5_IJNSA_ILi64EEENSA_ILi160EEESF_EEEaNS5_IJlSB_lEEEaSI_NS4_8TiledMMAINS4_8MMA_AtomIJNS4_4SM904GMMA26MMA_64x32x32_S32S8S8_SS_TNEEEENS4_6LayoutISC_NS5_IJNSA_ILi0EEESQ_SQ_EEEEENS5_IJNS4_10UnderscoreEST_ST_EEEEENS4_13SM90_TMA_LOADENS4_14ComposedLayoutINS4_7SwizzleILi2ELi4ELi3EEENS4_18smem_ptr_flag_bitsILi8EEENSP_INS5_IJNSA_ILi8EEESF_EEENS5_IJSF_SB_EEEEEEEvNS4_8identityESW_S16_vS17_EENS_8epilogue10collective6detail29Sm90TmaWarpSpecializedAdapterINS1A_15DefaultEpilogueIaSI_SI_NS19_6thread17LinearCombinationIaLi1EiiLNS1E_9ScaleType4KindE0ELNS_15FloatRoundStyleE2EaEENS1_15EpilogueDefaultEEEEEvvEEEEvNT_6ParamsE,"aw",@nobits
	.sectionflags	@""
	.align	16
	.zero		1024


//--------------------- .nv.shared.reserved.0     --------------------------
	.section	.nv.shared.reserved.0,"aw",@nobits
	.weak		__nv_reservedSMEM_offset_0_alias
	.size		__nv_reservedSMEM_offset_0_alias, 0, 0
	.other		__nv_reservedSMEM_offset_0_alias,@"STO_CUDA_RESERVED_SHARED STV_DEFAULT"
__nv_reservedSMEM_offset_0_alias:
	.zero		0


//--------------------- .nv.global                --------------------------
	.section	.nv.global,"aw",@nobits
.nv.global:
	.type		_ZN40_INTERNAL_95abd356_4_k_cu_88f6c329_132734cute1_E,@object
	.size		_ZN40_INTERNAL_95abd356_4_k_cu_88f6c329_132734cute1_E,(_ZN40_INTERNAL_95abd356_4_k_cu_88f6c329_132734cuda3std3__45__cpo6cbeginE - _ZN40_INTERNAL_95abd356_4_k_cu_88f6c329_132734cute1_E)
_ZN40_INTERNAL_95abd356_4_k_cu_88f6c329_132734cute1_E:
	.zero		1
	.type		_ZN40_INTERNAL_95abd356_4_k_cu_88f6c329_132734cuda3std3__45__cpo6cbeginE,@object
	.size		_ZN40_INTERNAL_95abd356_4_k_cu_88f6c329_132734cuda3std3__45__cpo6cbeginE,(_ZN40_INTERNAL_95abd356_4_k_cu_88f6c329_132734cuda3std3__48in_placeE - _ZN40_INTERNAL_95abd356_4_k_cu_88f6c329_132734cuda3std3__45__cpo6cbeginE)
_ZN40_INTERNAL_95abd356_4_k_cu_88f6c329_132734cuda3std3__45__cpo6cbeginE:
	.zero		1
	.type		_ZN40_INTERNAL_95abd356_4_k_cu_88f6c329_132734cuda3std3__48in_placeE,@object
	.size		_ZN40_INTERNAL_95abd356_4_k_cu_88f6c329_132734cuda3std3__48in_placeE,(_ZN40_INTERNAL_95abd356_4_k_cu_88f6c329_132734cuda3std6ranges3__45__cpo9iter_moveE - _ZN40_INTERNAL_95abd356_4_k_cu_88f6c329_132734cuda3std3__48in_placeE)
_ZN40_INTERNAL_95abd356_4_k_cu_88f6c329_132734cuda3std3__48in_placeE:
	.zero		1
	.type		_ZN40_INTERNAL_95abd356_4_k_cu_88f6c329_132734cuda3std6ranges3__45__cpo9iter_moveE,@object
	.size		_ZN40_INTERNAL_95abd356_4_k_cu_88f6c329_132734cuda3std6ranges3__45__cpo9iter_moveE,(_ZN40_INTERNAL_95abd356_4_k_cu_88f6c329_132734cuda3std3__45__cpo5beginE - _ZN40_INTERNAL_95abd356_4_k_cu_88f6c329_132734cuda3std6ranges3__45__cpo9iter_moveE)
_ZN40_INTERNAL_95abd356_4_k_cu_88f6c329_132734cuda3std6ranges3__45__cpo9iter_moveE:
	.zero		1
	.type		_ZN40_INTERNAL_95abd356_4_k_cu_88f6c329_132734cuda3std3__45__cpo5beginE,@object
	.size		_ZN40_INTERNAL_95abd356_4_k_cu_88f6c329_132734cuda3std3__45__cpo5beginE,(_ZN40_INTERNAL_95abd356_4_k_cu_88f6c329_132734cuda3std3__442_GLOBAL__N__95abd356_4_k_cu_88f6c329_132736ignoreE - _ZN40_INTERNAL_95abd356_4_k_cu_88f6c329_132734cuda3std3__45__cpo5beginE)
_ZN40_INTERNAL_95abd356_4_k_cu_88f6c329_132734cuda3std3__45__cpo5beginE:
	.zero		1
	.type		_ZN40_INTERNAL_95abd356_4_k_cu_88f6c329_132734cuda3std3__442_GLOBAL__N__95abd356_4_k_cu_88f6c329_132736ignoreE,@object
	.size		_ZN40_INTERNAL_95abd356_4_k_cu_88f6c329_132734cuda3std3__442_GLOBAL__N__95abd356_4_k_cu_88f6c329_132736ignoreE,(_ZN40_INTERNAL_95abd356_4_k_cu_88f6c329_132734cute7productE - _ZN40_INTERNAL_95abd356_4_k_cu_88f6c329_132734cuda3std3__442_GLOBAL__N__95abd356_4_k_cu_88f6c329_132736ignoreE)
_ZN40_INTERNAL_95abd356_4_k_cu_88f6c329_132734cuda3std3__442_GLOBAL__N__95abd356_4_k_cu_88f6c329_132736ignoreE:
	.zero		1
	.type		_ZN40_INTERNAL_95abd356_4_k_cu_88f6c329_132734cute7productE,@object
	.size		_ZN40_INTERNAL_95abd356_4_k_cu_88f6c329_132734cute7productE,(_ZN40_INTERNAL_95abd356_4_k_cu_88f6c329_132734cuda3std3__45__cpo3endE - _ZN40_INTERNAL_95abd356_4_k_cu_88f6c329_132734cute7productE)
_ZN40_INTERNAL_95abd356_4_k_cu_88f6c329_132734cute7productE:
	.zero		1
	.type		_ZN40_INTERNAL_95abd356_4_k_cu_88f6c329_132734cuda3std3__45__cpo3endE,@object
	.size		_ZN40_INTERNAL_95abd356_4_k_cu_88f6c329_132734cuda3std3__45__cpo3endE,(_ZN40_INTERNAL_95abd356_4_k_cu_88f6c329_132734cuda3std3__419piecewise_constructE - _ZN40_INTERNAL_95abd356_4_k_cu_88f6c329_132734cuda3std3__45__cpo3endE)
_ZN40_INTERNAL_95abd356_4_k_cu_88f6c329_132734cuda3std3__45__cpo3endE:
	.zero		1
	.type		_ZN40_INTERNAL_95abd356_4_k_cu_88f6c329_132734cuda3std3__419piecewise_constructE,@object
	.size		_ZN40_INTERNAL_95abd356_4_k_cu_88f6c329_132734cuda3std3__419piecewise_constructE,(_ZN40_INTERNAL_95abd356_4_k_cu_88f6c329_132734cuda3std3__45__cpo4cendE - _ZN40_INTERNAL_95abd356_4_k_cu_88f6c329_132734cuda3std3__419piecewise_constructE)
_ZN40_INTERNAL_95abd356_4_k_cu_88f6c329_132734cuda3std3__419piecewise_constructE:
	.zero		1
	.type		_ZN40_INTERNAL_95abd356_4_k_cu_88f6c329_132734cuda3std3__45__cpo4cendE,@object
	.size		_ZN40_INTERNAL_95abd356_4_k_cu_88f6c329_132734cuda3std3__45__cpo4cendE,(_ZN40_INTERNAL_95abd356_4_k_cu_88f6c329_132734cuda3std6ranges3__45__cpo4swapE - _ZN40_INTERNAL_95abd356_4_k_cu_88f6c329_132734cuda3std3__45__cpo4cendE)
_ZN40_INTERNAL_95abd356_4_k_cu_88f6c329_132734cuda3std3__45__cpo4cendE:
	.zero		1
	.type		_ZN40_INTERNAL_95abd356_4_k_cu_88f6c329_132734cuda3std6ranges3__45__cpo4swapE,@object
	.size		_ZN40_INTERNAL_95abd356_4_k_cu_88f6c329_132734cuda3std6ranges3__45__cpo4swapE,(.L_8 - _ZN40_INTERNAL_95abd356_4_k_cu_88f6c329_132734cuda3std6ranges3__45__cpo4swapE)
_ZN40_INTERNAL_95abd356_4_k_cu_88f6c329_132734cuda3std6ranges3__45__cpo4swapE:
	.zero		1
.L_8:


//--------------------- .nv.constant0._ZN7cutlass13device_kernelINS_4gemm6kernel13GemmUniversalIN4cute5tupleIJiiiiEEENS1_10collective13CollectiveMmaINS1_34MainloopSm90TmaGmmaWarpSpecializedILi16ENS5_IJNS4_1CILi1EEESB_SB_EEENS1_32KernelTmaWarpSpecializedPingpongEEENS5_IJNSA_ILi64EEENSA_ILi160EEESF_EEEaNS5_IJlSB_lEEEaSI_NS4_8TiledMMAINS4_8MMA_AtomIJNS4_4SM904GMMA26MMA_64x32x32_S32S8S8_SS_TNEEEENS4_6LayoutISC_NS5_IJNSA_ILi0EEESQ_SQ_EEEEENS5_IJNS4_10UnderscoreEST_ST_EEEEENS4_13SM90_TMA_LOADENS4_14ComposedLayoutINS4_7SwizzleILi2ELi4ELi3EEENS4_18smem_ptr_flag_bitsILi8EEENSP_INS5_IJNSA_ILi8EEESF_EEENS5_IJSF_SB_EEEEEEEvNS4_8identityESW_S16_vS17_EENS_8epilogue10collective6detail29Sm90TmaWarpSpecializedAdapterINS1A_15DefaultEpilogueIaSI_SI_NS19_6thread17LinearCombinationIaLi1EiiLNS1E_9ScaleType4KindE0ELNS_15FloatRoundStyleE2EaEENS1_15EpilogueDefaultEEEEEvvEEEEvNT_6ParamsE --------------------------
	.section	.nv.constant0._ZN7cutlass13device_kernelINS_4gemm6kernel13GemmUniversalIN4cute5tupleIJiiiiEEENS1_10collective13CollectiveMmaINS1_34MainloopSm90TmaGmmaWarpSpecializedILi16ENS5_IJNS4_1CILi1EEESB_SB_EEENS1_32KernelTmaWarpSpecializedPingpongEEENS5_IJNSA_ILi64EEENSA_ILi160EEESF_EEEaNS5_IJlSB_lEEEaSI_NS4_8TiledMMAINS4_8MMA_AtomIJNS4_4SM904GMMA26MMA_64x32x32_S32S8S8_SS_TNEEEENS4_6LayoutISC_NS5_IJNSA_ILi0EEESQ_SQ_EEEEENS5_IJNS4_10UnderscoreEST_ST_EEEEENS4_13SM90_TMA_LOADENS4_14ComposedLayoutINS4_7SwizzleILi2ELi4ELi3EEENS4_18smem_ptr_flag_bitsILi8EEENSP_INS5_IJNSA_ILi8EEESF_EEENS5_IJSF_SB_EEEEEEEvNS4_8identityESW_S16_vS17_EENS_8epilogue10collective6detail29Sm90TmaWarpSpecializedAdapterINS1A_15DefaultEpilogueIaSI_SI_NS19_6thread17LinearCombinationIaLi1EiiLNS1E_9ScaleType4KindE0ELNS_15FloatRoundStyleE2EaEENS1_15EpilogueDefaultEEEEEvvEEEEvNT_6ParamsE,"a",@progbits
	.sectionflags	@""
	.align	4
.nv.constant0._ZN7cutlass13device_kernelINS_4gemm6kernel13GemmUniversalIN4cute5tupleIJiiiiEEENS1_10collective13CollectiveMmaINS1_34MainloopSm90TmaGmmaWarpSpecializedILi16ENS5_IJNS4_1CILi1EEESB_SB_EEENS1_32KernelTmaWarpSpecializedPingpongEEENS5_IJNSA_ILi64EEENSA_ILi160EEESF_EEEaNS5_IJlSB_lEEEaSI_NS4_8TiledMMAINS4_8MMA_AtomIJNS4_4SM904GMMA26MMA_64x32x32_S32S8S8_SS_TNEEEENS4_6LayoutISC_NS5_IJNSA_ILi0EEESQ_SQ_EEEEENS5_IJNS4_10UnderscoreEST_ST_EEEEENS4_13SM90_TMA_LOADENS4_14ComposedLayoutINS4_7SwizzleILi2ELi4ELi3EEENS4_18smem_ptr_flag_bitsILi8EEENSP_INS5_IJNSA_ILi8EEESF_EEENS5_IJSF_SB_EEEEEEEvNS4_8identityESW_S16_vS17_EENS_8epilogue10collective6detail29Sm90TmaWarpSpecializedAdapterINS1A_15DefaultEpilogueIaSI_SI_NS19_6thread17LinearCombinationIaLi1EiiLNS1E_9ScaleType4KindE0ELNS_15FloatRoundStyleE2EaEENS1_15EpilogueDefaultEEEEEvvEEEEvNT_6ParamsE:
	.zero		1664


//--------------------- SYMBOLS --------------------------

	.type		.nv.reservedSmem.offset0,@object
	.size		.nv.reservedSmem.offset0,0x4
	.type		__assertfail,@function
